	.target	sm_90a

	.elftype	@"ET_EXEC"


//--------------------- .note.nv.tkinfo           --------------------------
	.section	.note.nv.tkinfo,"",@"SHT_NOTE"
	.sectionflags	@"SHF_NOTE_NV_TKINFO"
	.tkinfo
        /*0018*/ 	.word	0x00000002
        /*0030*/ 	.string	""
        /*0030*/ 	.string	"ptxas"
        /*0030*/ 	.string	"Cuda compilation tools, release 13.0, V13.0.88"
        /*0030*/ 	.string	"Build cuda_13.0.r13.0/compiler.36424714_0"
        /*0030*/ 	.string	"-arch sm_90a -m 64 "



//--------------------- .note.nv.cuinfo           --------------------------
	.section	.note.nv.cuinfo,"",@"SHT_NOTE"
	.sectionflags	@"SHF_NOTE_NV_CUINFO"
        /*0018*/ 	.short	0x0002
        /*001a*/ 	.short	0x005a
        /*001c*/ 	.short	0x0082
	.zero		2


//--------------------- .nv.info                  --------------------------
	.section	.nv.info,"",@"SHT_CUDA_INFO"
	.align	4


	//----- nvinfo : EIATTR_REGCOUNT
	.align		4
        /*0000*/ 	.byte	0x04, 0x2f
        /*0002*/ 	.short	(.L_15 - .L_14)
	.align		4
.L_14:
        /*0004*/ 	.word	index@(_ZN7cutlass13device_kernelINS_4gemm6kernel13GemmUniversalIN4cute5tupleIJiiiiEEENS1_10collective13CollectiveMmaINS1_34MainloopSm90TmaGmmaWarpSpecializedILi4ENS5_IJNS4_1CILi1EEESB_SB_EEENS1_35KernelTmaWarpSpecializedCooperativeEEENS5_IJNSA_ILi192EEENSA_ILi224EEENSA_ILi64EEEEEENS_6half_tENS5_IJlSB_lEEESJ_SK_NS4_8TiledMMAINS4_8MMA_AtomIJNS4_4SM904GMMA25MMA_64x32x16_F32F16F16_SSILNSO_5MajorE0ELSQ_0ELNSO_7ScaleInE1ELSR_1EEEEEENS4_6LayoutINS5_IJNSA_ILi2EEESB_SB_EEENS5_IJSB_NSA_ILi0EEESX_EEEEENS5_IJNS4_10UnderscoreES10_S10_EEEEENS4_13SM90_TMA_LOADENS4_14ComposedLayoutINS4_7SwizzleILi3ELi4ELi3EEENS4_18smem_ptr_flag_bitsILi16EEENSU_INS5_IJNSA_ILi8EEESH_EEENS5_IJSH_SB_EEEEEEEvNS4_8identityES13_S1D_vS1E_EENS_8epilogue10collective6detail29Sm90TmaWarpSpecializedAdapterINS1H_15DefaultEpilogueISJ_SK_SK_NS1G_6thread17LinearCombinationISJ_Li1EffLNS1L_9ScaleType4KindE0ELNS_15FloatRoundStyleE2ESJ_EENS1_15EpilogueDefaultEEEEEvvEEEEvNT_6ParamsE)
        /*0008*/ 	.word	0x000000a8


	//----- nvinfo : EIATTR_FRAME_SIZE
	.align		4
.L_15:
        /*000c*/ 	.byte	0x04, 0x11
        /*000e*/ 	.short	(.L_17 - .L_16)
	.align		4
.L_16:
        /*0010*/ 	.word	index@(_ZN7cutlass13device_kernelINS_4gemm6kernel13GemmUniversalIN4cute5tupleIJiiiiEEENS1_10collective13CollectiveMmaINS1_34MainloopSm90TmaGmmaWarpSpecializedILi4ENS5_IJNS4_1CILi1EEESB_SB_EEENS1_35KernelTmaWarpSpecializedCooperativeEEENS5_IJNSA_ILi192EEENSA_ILi224EEENSA_ILi64EEEEEENS_6half_tENS5_IJlSB_lEEESJ_SK_NS4_8TiledMMAINS4_8MMA_AtomIJNS4_4SM904GMMA25MMA_64x32x16_F32F16F16_SSILNSO_5MajorE0ELSQ_0ELNSO_7ScaleInE1ELSR_1EEEEEENS4_6LayoutINS5_IJNSA_ILi2EEESB_SB_EEENS5_IJSB_NSA_ILi0EEESX_EEEEENS5_IJNS4_10UnderscoreES10_S10_EEEEENS4_13SM90_TMA_LOADENS4_14ComposedLayoutINS4_7SwizzleILi3ELi4ELi3EEENS4_18smem_ptr_flag_bitsILi16EEENSU_INS5_IJNSA_ILi8EEESH_EEENS5_IJSH_SB_EEEEEEEvNS4_8identityES13_S1D_vS1E_EENS_8epilogue10collective6detail29Sm90TmaWarpSpecializedAdapterINS1H_15DefaultEpilogueISJ_SK_SK_NS1G_6thread17LinearCombinationISJ_Li1EffLNS1L_9ScaleType4KindE0ELNS_15FloatRoundStyleE2ESJ_EENS1_15EpilogueDefaultEEEEEvvEEEEvNT_6ParamsE)
        /*0014*/ 	.word	0x00000268


	//----- nvinfo : EIATTR_MIN_STACK_SIZE
	.align		4
.L_17:
        /*0018*/ 	.byte	0x04, 0x12
        /*001a*/ 	.short	(.L_19 - .L_18)
	.align		4
.L_18:
        /*001c*/ 	.word	index@(_ZN7cutlass13device_kernelINS_4gemm6kernel13GemmUniversalIN4cute5tupleIJiiiiEEENS1_10collective13CollectiveMmaINS1_34MainloopSm90TmaGmmaWarpSpecializedILi4ENS5_IJNS4_1CILi1EEESB_SB_EEENS1_35KernelTmaWarpSpecializedCooperativeEEENS5_IJNSA_ILi192EEENSA_ILi224EEENSA_ILi64EEEEEENS_6half_tENS5_IJlSB_lEEESJ_SK_NS4_8TiledMMAINS4_8MMA_AtomIJNS4_4SM904GMMA25MMA_64x32x16_F32F16F16_SSILNSO_5MajorE0ELSQ_0ELNSO_7ScaleInE1ELSR_1EEEEEENS4_6LayoutINS5_IJNSA_ILi2EEESB_SB_EEENS5_IJSB_NSA_ILi0EEESX_EEEEENS5_IJNS4_10UnderscoreES10_S10_EEEEENS4_13SM90_TMA_LOADENS4_14ComposedLayoutINS4_7SwizzleILi3ELi4ELi3EEENS4_18smem_ptr_flag_bitsILi16EEENSU_INS5_IJNSA_ILi8EEESH_EEENS5_IJSH_SB_EEEEEEEvNS4_8identityES13_S1D_vS1E_EENS_8epilogue10collective6detail29Sm90TmaWarpSpecializedAdapterINS1H_15DefaultEpilogueISJ_SK_SK_NS1G_6thread17LinearCombinationISJ_Li1EffLNS1L_9ScaleType4KindE0ELNS_15FloatRoundStyleE2ESJ_EENS1_15EpilogueDefaultEEEEEvvEEEEvNT_6ParamsE)
        /*0020*/ 	.word	0x00000268
.L_19:


//--------------------- .nv.compat                --------------------------
	.section	.nv.compat,"",@"SHT_CUDA_COMPAT_INFO"
	.align	4
        /*0000*/ 	.byte	0x02, 0x09, 0x01, 0x00, 0x02, 0x02, 0x04, 0x00, 0x02, 0x05, 0x05, 0x00, 0x03, 0x07, 0x01, 0x01
        /*0010*/ 	.byte	0x02, 0x03, 0x01, 0x00, 0x02, 0x06, 0x01, 0x00, 0x04, 0x0b, 0x08, 0x00, 0x00, 0x00, 0x00, 0x00
        /*0020*/ 	.byte	0x00, 0x00, 0x00, 0x00


//--------------------- .nv.info._ZN7cutlass13device_kernelINS_4gemm6kernel13GemmUniversalIN4cute5tupleIJiiiiEEENS1_10collective13CollectiveMmaINS1_34MainloopSm90TmaGmmaWarpSpecializedILi4ENS5_IJNS4_1CILi1EEESB_SB_EEENS1_35KernelTmaWarpSpecializedCooperativeEEENS5_IJNSA_ILi192EEENSA_ILi224EEENSA_ILi64EEEEEENS_6half_tENS5_IJlSB_lEEESJ_SK_NS4_8TiledMMAINS4_8MMA_AtomIJNS4_4SM904GMMA25MMA_64x32x16_F32F16F16_SSILNSO_5MajorE0ELSQ_0ELNSO_7ScaleInE1ELSR_1EEEEEENS4_6LayoutINS5_IJNSA_ILi2EEESB_SB_EEENS5_IJSB_NSA_ILi0EEESX_EEEEENS5_IJNS4_10UnderscoreES10_S10_EEEEENS4_13SM90_TMA_LOADENS4_14ComposedLayoutINS4_7SwizzleILi3ELi4ELi3EEENS4_18smem_ptr_flag_bitsILi16EEENSU_INS5_IJNSA_ILi8EEESH_EEENS5_IJSH_SB_EEEEEEEvNS4_8identityES13_S1D_vS1E_EENS_8epilogue10collective6detail29Sm90TmaWarpSpecializedAdapterINS1H_15DefaultEpilogueISJ_SK_SK_NS1G_6thread17LinearCombinationISJ_Li1EffLNS1L_9ScaleType4KindE0ELNS_15FloatRoundStyleE2ESJ_EENS1_15EpilogueDefaultEEEEEvvEEEEvNT_6ParamsE --------------------------
	.section	.nv.info._ZN7cutlass13device_kernelINS_4gemm6kernel13GemmUniversalIN4cute5tupleIJiiiiEEENS1_10collective13CollectiveMmaINS1_34MainloopSm90TmaGmmaWarpSpecializedILi4ENS5_IJNS4_1CILi1EEESB_SB_EEENS1_35KernelTmaWarpSpecializedCooperativeEEENS5_IJNSA_ILi192EEENSA_ILi224EEENSA_ILi64EEEEEENS_6half_tENS5_IJlSB_lEEESJ_SK_NS4_8TiledMMAINS4_8MMA_AtomIJNS4_4SM904GMMA25MMA_64x32x16_F32F16F16_SSILNSO_5MajorE0ELSQ_0ELNSO_7ScaleInE1ELSR_1EEEEEENS4_6LayoutINS5_IJNSA_ILi2EEESB_SB_EEENS5_IJSB_NSA_ILi0EEESX_EEEEENS5_IJNS4_10UnderscoreES10_S10_EEEEENS4_13SM90_TMA_LOADENS4_14ComposedLayoutINS4_7SwizzleILi3ELi4ELi3EEENS4_18smem_ptr_flag_bitsILi16EEENSU_INS5_IJNSA_ILi8EEESH_EEENS5_IJSH_SB_EEEEEEEvNS4_8identityES13_S1D_vS1E_EENS_8epilogue10collective6detail29Sm90TmaWarpSpecializedAdapterINS1H_15DefaultEpilogueISJ_SK_SK_NS1G_6thread17LinearCombinationISJ_Li1EffLNS1L_9ScaleType4KindE0ELNS_15FloatRoundStyleE2ESJ_EENS1_15EpilogueDefaultEEEEEvvEEEEvNT_6ParamsE,"",@"SHT_CUDA_INFO"
	.sectionflags	@""
	.align	4


	//----- nvinfo : EIATTR_CUDA_API_VERSION
	.align		4
        /*0000*/ 	.byte	0x04, 0x37
        /*0002*/ 	.short	(.L_21 - .L_20)
.L_20:
        /*0004*/ 	.word	0x00000082


	//----- nvinfo : EIATTR_KPARAM_INFO
	.align		4
.L_21:
        /*0008*/ 	.byte	0x04, 0x17
        /*000a*/ 	.short	(.L_23 - .L_22)
.L_22:
        /*000c*/ 	.word	0x00000000
        /*0010*/ 	.short	0x0000
        /*0012*/ 	.short	0x0070
        /*0014*/ 	.byte	0x00, 0xf0, 0x01, 0x10


	//----- nvinfo : EIATTR_SPARSE_MMA_MASK
	.align		4
.L_23:
        /*0018*/ 	.byte	0x03, 0x50
        /*001a*/ 	.short	0x0000


	//----- nvinfo : EIATTR_MAXREG_COUNT
	.align		4
        /*001c*/ 	.byte	0x03, 0x1b
        /*001e*/ 	.short	0x00a8


	//----- nvinfo : EIATTR_NUM_BARRIERS
	.align		4
        /*0020*/ 	.byte	0x02, 0x4c
        /*0022*/ 	.byte	0x01
	.zero		1


	//----- nvinfo : EIATTR_EXTERNS
	.align		4
        /*0024*/ 	.byte	0x04, 0x0f
        /*0026*/ 	.short	(.L_25 - .L_24)


	//   ....[0]....
	.align		4
.L_24:
        /*0028*/ 	.word	index@(__assertfail)


	//----- nvinfo : EIATTR_ANNOTATIONS
	.align		4
.L_25:
        /*002c*/ 	.byte	0x04, 0x55
        /*002e*/ 	.short	(.L_27 - .L_26)


	//   ....[0]....
.L_26:
        /*0030*/ 	.word	0x00000001
        /*0034*/ 	.byte	0xb0, 0x05, 0x00, 0x00, 0x01, 0x00, 0x00, 0x00, 0xd0, 0x05, 0x00, 0x00, 0x01, 0x00, 0x00, 0x00
        /* <DEDUP_REMOVED lines=192> */
        /*0c44*/ 	.byte	0x90, 0x5e, 0x01, 0x00


	//----- nvinfo : EIATTR_MERCURY_ISA_VERSION
	.align		4
.L_27:
        /*0c48*/ 	.byte	0x03, 0x5f
        /*0c4a*/ 	.short	0x0101


	//----- nvinfo : EIATTR_INT_WARP_WIDE_INSTR_OFFSETS
	.align		4
        /*0c4c*/ 	.byte	0x04, 0x31
        /*0c4e*/ 	.short	(.L_29 - .L_28)


	//   ....[0]....
.L_28:
        /*0c50*/ 	.word	0x00000400


	//   ....[1]....
        /*0c54*/ 	.word	0x00000410


	//   ....[2]....
        /*0c58*/ 	.word	0x000004f0


	//----- nvinfo : EIATTR_COOP_GROUP_MASK_REGIDS
	.align		4
.L_29:
        /*0c5c*/ 	.byte	0x04, 0x29
        /*0c5e*/ 	.short	(.L_31 - .L_30)


	//   ....[0]....
.L_30:
        /*0c60*/ 	.word	0xffffffff


	//   ....[1]....
        /*0c64*/ 	.word	0xffffffff


	//   ....[2]....
        /*0c68*/ 	.word	0xffffffff


	//   ....[3]....
        /*0c6c*/ 	.word	0xffffffff


	//   ....[4]....
        /*0c70*/ 	.word	0xffffffff


	//----- nvinfo : EIATTR_COOP_GROUP_INSTR_OFFSETS
	.align		4
.L_31:
        /*0c74*/ 	.byte	0x04, 0x28
        /*0c76*/ 	.short	(.L_33 - .L_32)


	//   ....[0]....
.L_32:
        /*0c78*/ 	.word	0x00000070


	//   ....[1]....
        /*0c7c*/ 	.word	0x00000080


	//   ....[2]....
        /*0c80*/ 	.word	0x00000140


	//   ....[3]....
        /*0c84*/ 	.word	0x000002d0


	//   ....[4]....
        /*0c88*/ 	.word	0x00001030


	//----- nvinfo : EIATTR_REG_RECONFIG
	.align		4
.L_33:
        /*0c8c*/ 	.byte	0x01, 0x54
	.zero		2


	//----- nvinfo : EIATTR_SYSCALL_OFFSETS
	.align		4
        /*0c90*/ 	.byte	0x04, 0x46
        /*0c92*/ 	.short	(.L_35 - .L_34)


	//   ....[0]....
.L_34:
        /*0c94*/ 	.word	0x000011e0


	//----- nvinfo : EIATTR_MBARRIER_INSTR_OFFSETS
	.align		4
.L_35:
        /*0c98*/ 	.byte	0x04, 0x39
        /*0c9a*/ 	.short	(.L_37 - .L_36)


	//   ....[0]....
.L_36:
        /*0c9c*/ 	.word	0x00000240
        /*0ca0*/ 	.word	0x000000ff
        /*0ca4*/ 	.word	0x00000000
        /*0ca8*/ 	.short	0x0100
        /*0caa*/ 	.byte	0x08
	.zero		1


	//   ....[1]....
        /*0cac*/ 	.word	0x00000250
        /*0cb0*/ 	.word	0x000000ff
        /*0cb4*/ 	.word	0x00000020
        /*0cb8*/ 	.short	0x0100
        /*0cba*/ 	.byte	0x08
	.zero		1


	//   ....[2]....
        /*0cbc*/ 	.word	0x00000260
        /*0cc0*/ 	.word	0x000000ff
        /*0cc4*/ 	.word	0x00000008
        /*0cc8*/ 	.short	0x0100
        /*0cca*/ 	.byte	0x08
	.zero		1


	//   ....[3]....
        /*0ccc*/ 	.word	0x00000270
        /*0cd0*/ 	.word	0x000000ff
        /*0cd4*/ 	.word	0x00000028
        /*0cd8*/ 	.short	0x0100
        /*0cda*/ 	.byte	0x08
	.zero		1


	//   ....[4]....
        /*0cdc*/ 	.word	0x00000280
        /*0ce0*/ 	.word	0x000000ff
        /*0ce4*/ 	.word	0x00000010
        /*0ce8*/ 	.short	0x0100
        /*0cea*/ 	.byte	0x08
	.zero		1


	//   ....[5]....
        /*0cec*/ 	.word	0x00000290
        /*0cf0*/ 	.word	0x000000ff
        /*0cf4*/ 	.word	0x00000030
        /*0cf8*/ 	.short	0x0100
        /*0cfa*/ 	.byte	0x08
	.zero		1


	//   ....[6]....
        /*0cfc*/ 	.word	0x000002a0
        /*0d00*/ 	.word	0x000000ff
        /*0d04*/ 	.word	0x00000018
        /*0d08*/ 	.short	0x0100
        /*0d0a*/ 	.byte	0x08
	.zero		1


	//   ....[7]....
        /*0d0c*/ 	.word	0x000002b0
        /*0d10*/ 	.word	0x000000ff
        /*0d14*/ 	.word	0x00000038
        /*0d18*/ 	.short	0x0100
        /*0d1a*/ 	.byte	0x08
	.zero		1


	//   ....[8]....
        /*0d1c*/ 	.word	0x00000560
        /*0d20*/ 	.word	0x000000ff
        /*0d24*/ 	.word	0x00000050
        /*0d28*/ 	.short	0x0100
        /*0d2a*/ 	.byte	0x06
	.zero		1


	//   ....[9]....
        /*0d2c*/ 	.word	0x000005f0
        /*0d30*/ 	.word	0x000000ff
        /*0d34*/ 	.word	0x00000058
        /*0d38*/ 	.short	0x0100
        /*0d3a*/ 	.byte	0x06
	.zero		1


	//   ....[10]....
        /*0d3c*/ 	.word	0x00001280
        /*0d40*/ 	.word	0x00000003
        /*0d44*/ 	.word	0x00000000
        /*0d48*/ 	.short	0x010a
        /*0d4a*/ 	.byte	0x3f
	.zero		1


	//   ....[11]....
        /*0d4c*/ 	.word	0x000012c0
        /*0d50*/ 	.word	0x00000003
        /*0d54*/ 	.word	0x00000000
        /*0d58*/ 	.short	0x010a
        /*0d5a*/ 	.byte	0x3f
	.zero		1


	//   ....[12]....
        /*0d5c*/ 	.word	0x00003900
        /*0d60*/ 	.word	0x000000ff
        /*0d64*/ 	.word	0x00000000
        /*0d68*/ 	.short	0x010a
        /*0d6a*/ 	.byte	0x08
	.zero		1


	//   ....[13]....
        /*0d6c*/ 	.word	0x00003940
        /*0d70*/ 	.word	0x000000ff
        /*0d74*/ 	.word	0x00000000
        /*0d78*/ 	.short	0x010a
        /*0d7a*/ 	.byte	0x08
	.zero		1


	//   ....[14]....
        /*0d7c*/ 	.word	0x00006260
        /*0d80*/ 	.word	0x000000ff
        /*0d84*/ 	.word	0x00000000
        /*0d88*/ 	.short	0x0101
        /*0d8a*/ 	.byte	0x08
	.zero		1


	//   ....[15]....
        /*0d8c*/ 	.word	0x00006410
        /*0d90*/ 	.word	0x000000ff
        /*0d94*/ 	.word	0x00000000
        /*0d98*/ 	.short	0x0101
        /*0d9a*/ 	.byte	0x04
	.zero		1


	//   ....[16]....
        /*0d9c*/ 	.word	0x00015410
        /*0da0*/ 	.word	0x0000000c
        /*0da4*/ 	.word	0x00000020
        /*0da8*/ 	.short	0x010a
        /*0daa*/ 	.byte	0x3f
	.zero		1


	//   ....[17]....
        /*0dac*/ 	.word	0x000157c0
        /*0db0*/ 	.word	0x00000003
        /*0db4*/ 	.word	0x00000058
        /*0db8*/ 	.short	0x0101
        /*0dba*/ 	.byte	0x3f
	.zero		1


	//   ....[18]....
        /*0dbc*/ 	.word	0x00015f50
        /*0dc0*/ 	.word	0x00000007
        /*0dc4*/ 	.word	0x00000000
        /*0dc8*/ 	.short	0x010a
        /*0dca*/ 	.byte	0x3f
	.zero		1


	//   ....[19]....
        /*0dcc*/ 	.word	0x00015fd0
        /*0dd0*/ 	.word	0x00000009
        /*0dd4*/ 	.word	0x00000000
        /*0dd8*/ 	.short	0x010a
        /*0dda*/ 	.byte	0x3f
	.zero		1


	//   ....[20]....
        /*0ddc*/ 	.word	0x00016060
        /*0de0*/ 	.word	0x00000006
        /*0de4*/ 	.word	0x00000000
        /*0de8*/ 	.short	0x010a
        /*0dea*/ 	.byte	0x3f
	.zero		1


	//   ....[21]....
        /*0dec*/ 	.word	0x000160f0
        /*0df0*/ 	.word	0x00000003
        /*0df4*/ 	.word	0x00000000
        /*0df8*/ 	.short	0x010a
        /*0dfa*/ 	.byte	0x3f
	.zero		1


	//   ....[22]....
        /*0dfc*/ 	.word	0x00016150
        /*0e00*/ 	.word	0x00000003
        /*0e04*/ 	.word	0x00000000
        /*0e08*/ 	.short	0x010a
        /*0e0a*/ 	.byte	0x3f
	.zero		1


	//   ....[23]....
        /*0e0c*/ 	.word	0x000161b0
        /*0e10*/ 	.word	0x00000006
        /*0e14*/ 	.word	0x00000000
        /*0e18*/ 	.short	0x010a
        /*0e1a*/ 	.byte	0x3f
	.zero		1


	//   ....[24]....
        /*0e1c*/ 	.word	0x00016280
        /*0e20*/ 	.word	0x0000000c
        /*0e24*/ 	.word	0x00000020
        /*0e28*/ 	.short	0x010a
        /*0e2a*/ 	.byte	0x3f
	.zero		1


	//   ....[25]....
        /*0e2c*/ 	.word	0x00016350
        /*0e30*/ 	.word	0x00000007
        /*0e34*/ 	.word	0x00000000
        /*0e38*/ 	.short	0x010a
        /*0e3a*/ 	.byte	0x3f
	.zero		1


	//   ....[26]....
        /*0e3c*/ 	.word	0x000163a0
        /*0e40*/ 	.word	0x00000009
        /*0e44*/ 	.word	0x00000000
        /*0e48*/ 	.short	0x010a
        /*0e4a*/ 	.byte	0x3f
	.zero		1


	//   ....[27]....
        /*0e4c*/ 	.word	0x000163f0
        /*0e50*/ 	.word	0x00000006
        /*0e54*/ 	.word	0x00000000
        /*0e58*/ 	.short	0x010a
        /*0e5a*/ 	.byte	0x3f
	.zero		1


	//----- nvinfo : EIATTR_NUM_MBARRIERS
	.align		4
.L_37:
        /*0e5c*/ 	.byte	0x03, 0x38
        /*0e5e*/ 	.short	0x000a


	//----- nvinfo : EIATTR_EXIT_INSTR_OFFSETS
	.align		4
        /*0e60*/ 	.byte	0x04, 0x1c
        /*0e62*/ 	.short	(.L_39 - .L_38)


	//   ....[0]....
.L_38:
        /*0e64*/ 	.word	0x00000640


	//   ....[1]....
        /*0e68*/ 	.word	0x00000f50


	//   ....[2]....
        /*0e6c*/ 	.word	0x00014a10


	//   ....[3]....
        /*0e70*/ 	.word	0x00015090


	//   ....[4]....
        /*0e74*/ 	.word	0x00016140


	//----- nvinfo : EIATTR_MAX_THREADS
	.align		4
.L_39:
        /*0e78*/ 	.byte	0x04, 0x05
        /*0e7a*/ 	.short	(.L_41 - .L_40)
.L_40:
        /*0e7c*/ 	.word	0x00000180
        /*0e80*/ 	.word	0x00000001
        /*0e84*/ 	.word	0x00000001


	//----- nvinfo : EIATTR_CRS_STACK_SIZE
	.align		4
.L_41:
        /*0e88*/ 	.byte	0x04, 0x1e
        /*0e8a*/ 	.short	(.L_43 - .L_42)
.L_42:
        /*0e8c*/ 	.word	0x00000000


	//----- nvinfo : EIATTR_CBANK_PARAM_SIZE
	.align		4
.L_43:
        /*0e90*/ 	.byte	0x03, 0x19
        /*0e92*/ 	.short	0x0470


	//----- nvinfo : EIATTR_PARAM_CBANK
	.align		4
        /*0e94*/ 	.byte	0x04, 0x0a
        /*0e96*/ 	.short	(.L_45 - .L_44)
	.align		4
.L_44:
        /*0e98*/ 	.word	index@(.nv.constant0._ZN7cutlass13device_kernelINS_4gemm6kernel13GemmUniversalIN4cute5tupleIJiiiiEEENS1_10collective13CollectiveMmaINS1_34MainloopSm90TmaGmmaWarpSpecializedILi4ENS5_IJNS4_1CILi1EEESB_SB_EEENS1_35KernelTmaWarpSpecializedCooperativeEEENS5_IJNSA_ILi192EEENSA_ILi224EEENSA_ILi64EEEEEENS_6half_tENS5_IJlSB_lEEESJ_SK_NS4_8TiledMMAINS4_8MMA_AtomIJNS4_4SM904GMMA25MMA_64x32x16_F32F16F16_SSILNSO_5MajorE0ELSQ_0ELNSO_7ScaleInE1ELSR_1EEEEEENS4_6LayoutINS5_IJNSA_ILi2EEESB_SB_EEENS5_IJSB_NSA_ILi0EEESX_EEEEENS5_IJNS4_10UnderscoreES10_S10_EEEEENS4_13SM90_TMA_LOADENS4_14ComposedLayoutINS4_7SwizzleILi3ELi4ELi3EEENS4_18smem_ptr_flag_bitsILi16EEENSU_INS5_IJNSA_ILi8EEESH_EEENS5_IJSH_SB_EEEEEEEvNS4_8identityES13_S1D_vS1E_EENS_8epilogue10collective6detail29Sm90TmaWarpSpecializedAdapterINS1H_15DefaultEpilogueISJ_SK_SK_NS1G_6thread17LinearCombinationISJ_Li1EffLNS1L_9ScaleType4KindE0ELNS_15FloatRoundStyleE2ESJ_EENS1_15EpilogueDefaultEEEEEvvEEEEvNT_6ParamsE)
        /*0e9c*/ 	.short	0x0210
        /*0e9e*/ 	.short	0x0470


	//----- nvinfo : EIATTR_SW_WAR
	.align		4
.L_45:
        /*0ea0*/ 	.byte	0x04, 0x36
        /*0ea2*/ 	.short	(.L_47 - .L_46)
.L_46:
        /*0ea4*/ 	.word	0x00000008
.L_47:


//--------------------- .nv.callgraph             --------------------------
	.section	.nv.callgraph,"",@"SHT_CUDA_CALLGRAPH"
	.align	4
	.sectionentsize	8
	.align		4
        /*0000*/ 	.word	0x00000000
	.align		4
        /*0004*/ 	.word	0xffffffff
	.align		4
        /*0008*/ 	.word	index@(_ZN7cutlass13device_kernelINS_4gemm6kernel13GemmUniversalIN4cute5tupleIJiiiiEEENS1_10collective13CollectiveMmaINS1_34MainloopSm90TmaGmmaWarpSpecializedILi4ENS5_IJNS4_1CILi1EEESB_SB_EEENS1_35KernelTmaWarpSpecializedCooperativeEEENS5_IJNSA_ILi192EEENSA_ILi224EEENSA_ILi64EEEEEENS_6half_tENS5_IJlSB_lEEESJ_SK_NS4_8TiledMMAINS4_8MMA_AtomIJNS4_4SM904GMMA25MMA_64x32x16_F32F16F16_SSILNSO_5MajorE0ELSQ_0ELNSO_7ScaleInE1ELSR_1EEEEEENS4_6LayoutINS5_IJNSA_ILi2EEESB_SB_EEENS5_IJSB_NSA_ILi0EEESX_EEEEENS5_IJNS4_10UnderscoreES10_S10_EEEEENS4_13SM90_TMA_LOADENS4_14ComposedLayoutINS4_7SwizzleILi3ELi4ELi3EEENS4_18smem_ptr_flag_bitsILi16EEENSU_INS5_IJNSA_ILi8EEESH_EEENS5_IJSH_SB_EEEEEEEvNS4_8identityES13_S1D_vS1E_EENS_8epilogue10collective6detail29Sm90TmaWarpSpecializedAdapterINS1H_15DefaultEpilogueISJ_SK_SK_NS1G_6thread17LinearCombinationISJ_Li1EffLNS1L_9ScaleType4KindE0ELNS_15FloatRoundStyleE2ESJ_EENS1_15EpilogueDefaultEEEEEvvEEEEvNT_6ParamsE)
	.align		4
        /*000c*/ 	.word	index@(__assertfail)
	.align		4
        /*0010*/ 	.word	0x00000000
	.align		4
        /*0014*/ 	.word	0xfffffffe
	.align		4
        /*0018*/ 	.word	0x00000000
	.align		4
        /*001c*/ 	.word	0xfffffffd
	.align		4
        /*0020*/ 	.word	0x00000000
	.align		4
        /*0024*/ 	.word	0xfffffffc


//--------------------- .nv.constant4             --------------------------
	.section	.nv.constant4,"a",@progbits
	.align	8
	.align		8
.nv.constant4:
        /*0000*/ 	.dword	__assertfail
	.align		8
        /*0008*/ 	.dword	__unnamed_1
	.align		8
        /*0010*/ 	.dword	_ZN40_INTERNAL_5a6620d7_4_k_cu_908fdb11_138704cuda3std3__45__cpo5beginE
	.align		8
        /*0018*/ 	.dword	_ZN40_INTERNAL_5a6620d7_4_k_cu_908fdb11_138704cuda3std3__45__cpo3endE
	.align		8
        /*0020*/ 	.dword	_ZN40_INTERNAL_5a6620d7_4_k_cu_908fdb11_138704cuda3std3__45__cpo6cbeginE
	.align		8
        /*0028*/ 	.dword	_ZN40_INTERNAL_5a6620d7_4_k_cu_908fdb11_138704cuda3std3__45__cpo4cendE
	.align		8
        /*0030*/ 	.dword	_ZN40_INTERNAL_5a6620d7_4_k_cu_908fdb11_138704cuda3std3__442_GLOBAL__N__5a6620d7_4_k_cu_908fdb11_138706ignoreE
	.align		8
        /*0038*/ 	.dword	_ZN40_INTERNAL_5a6620d7_4_k_cu_908fdb11_138704cuda3std3__419piecewise_constructE
	.align		8
        /*0040*/ 	.dword	_ZN40_INTERNAL_5a6620d7_4_k_cu_908fdb11_138704cuda3std3__48in_placeE
	.align		8
        /*0048*/ 	.dword	_ZN40_INTERNAL_5a6620d7_4_k_cu_908fdb11_138704cuda3std6ranges3__45__cpo4swapE
	.align		8
        /*0050*/ 	.dword	_ZN40_INTERNAL_5a6620d7_4_k_cu_908fdb11_138704cuda3std6ranges3__45__cpo9iter_moveE
	.align		8
        /*0058*/ 	.dword	_ZN40_INTERNAL_5a6620d7_4_k_cu_908fdb11_138704cute7productE
	.align		8
        /*0060*/ 	.dword	_ZN40_INTERNAL_5a6620d7_4_k_cu_908fdb11_138704cute1_E
	.align		8
        /*0068*/ 	.dword	$str$22
	.align		8
        /*0070*/ 	.dword	$str$23


//--------------------- .text._ZN7cutlass13device_kernelINS_4gemm6kernel13GemmUniversalIN4cute5tupleIJiiiiEEENS1_10collective13CollectiveMmaINS1_34MainloopSm90TmaGmmaWarpSpecializedILi4ENS5_IJNS4_1CILi1EEESB_SB_EEENS1_35KernelTmaWarpSpecializedCooperativeEEENS5_IJNSA_ILi192EEENSA_ILi224EEENSA_ILi64EEEEEENS_6half_tENS5_IJlSB_lEEESJ_SK_NS4_8TiledMMAINS4_8MMA_AtomIJNS4_4SM904GMMA25MMA_64x32x16_F32F16F16_SSILNSO_5MajorE0ELSQ_0ELNSO_7ScaleInE1ELSR_1EEEEEENS4_6LayoutINS5_IJNSA_ILi2EEESB_SB_EEENS5_IJSB_NSA_ILi0EEESX_EEEEENS5_IJNS4_10UnderscoreES10_S10_EEEEENS4_13SM90_TMA_LOADENS4_14ComposedLayoutINS4_7SwizzleILi3ELi4ELi3EEENS4_18smem_ptr_flag_bitsILi16EEENSU_INS5_IJNSA_ILi8EEESH_EEENS5_IJSH_SB_EEEEEEEvNS4_8identityES13_S1D_vS1E_EENS_8epilogue10collective6detail29Sm90TmaWarpSpecializedAdapterINS1H_15DefaultEpilogueISJ_SK_SK_NS1G_6thread17LinearCombinationISJ_Li1EffLNS1L_9ScaleType4KindE0ELNS_15FloatRoundStyleE2ESJ_EENS1_15EpilogueDefaultEEEEEvvEEEEvNT_6ParamsE --------------------------
	.section	.text._ZN7cutlass13device_kernelINS_4gemm6kernel13GemmUniversalIN4cute5tupleIJiiiiEEENS1_10collective13CollectiveMmaINS1_34MainloopSm90TmaGmmaWarpSpecializedILi4ENS5_IJNS4_1CILi1EEESB_SB_EEENS1_35KernelTmaWarpSpecializedCooperativeEEENS5_IJNSA_ILi192EEENSA_ILi224EEENSA_ILi64EEEEEENS_6half_tENS5_IJlSB_lEEESJ_SK_NS4_8TiledMMAINS4_8MMA_AtomIJNS4_4SM904GMMA25MMA_64x32x16_F32F16F16_SSILNSO_5MajorE0ELSQ_0ELNSO_7ScaleInE1ELSR_1EEEEEENS4_6LayoutINS5_IJNSA_ILi2EEESB_SB_EEENS5_IJSB_NSA_ILi0EEESX_EEEEENS5_IJNS4_10UnderscoreES10_S10_EEEEENS4_13SM90_TMA_LOADENS4_14ComposedLayoutINS4_7SwizzleILi3ELi4ELi3EEENS4_18smem_ptr_flag_bitsILi16EEENSU_INS5_IJNSA_ILi8EEESH_EEENS5_IJSH_SB_EEEEEEEvNS4_8identityES13_S1D_vS1E_EENS_8epilogue10collective6detail29Sm90TmaWarpSpecializedAdapterINS1H_15DefaultEpilogueISJ_SK_SK_NS1G_6thread17LinearCombinationISJ_Li1EffLNS1L_9ScaleType4KindE0ELNS_15FloatRoundStyleE2ESJ_EENS1_15EpilogueDefaultEEEEEvvEEEEvNT_6ParamsE,"ax",@progbits
	.align	128
.text._ZN7cutlass13device_kernelINS_4gemm6kernel13GemmUniversalIN4cute5tupleIJiiiiEEENS1_10collective13CollectiveMmaINS1_34MainloopSm90TmaGmmaWarpSpecializedILi4ENS5_IJNS4_1CILi1EEESB_SB_EEENS1_35KernelTmaWarpSpecializedCooperativeEEENS5_IJNSA_ILi192EEENSA_ILi224EEENSA_ILi64EEEEEENS_6half_tENS5_IJlSB_lEEESJ_SK_NS4_8TiledMMAINS4_8MMA_AtomIJNS4_4SM904GMMA25MMA_64x32x16_F32F16F16_SSILNSO_5MajorE0ELSQ_0ELNSO_7ScaleInE1ELSR_1EEEEEENS4_6LayoutINS5_IJNSA_ILi2EEESB_SB_EEENS5_IJSB_NSA_ILi0EEESX_EEEEENS5_IJNS4_10UnderscoreES10_S10_EEEEENS4_13SM90_TMA_LOADENS4_14ComposedLayoutINS4_7SwizzleILi3ELi4ELi3EEENS4_18smem_ptr_flag_bitsILi16EEENSU_INS5_IJNSA_ILi8EEESH_EEENS5_IJSH_SB_EEEEEEEvNS4_8identityES13_S1D_vS1E_EENS_8epilogue10collective6detail29Sm90TmaWarpSpecializedAdapterINS1H_15DefaultEpilogueISJ_SK_SK_NS1G_6thread17LinearCombinationISJ_Li1EffLNS1L_9ScaleType4KindE0ELNS_15FloatRoundStyleE2ESJ_EENS1_15EpilogueDefaultEEEEEvvEEEEvNT_6ParamsE:
        .type           _ZN7cutlass13device_kernelINS_4gemm6kernel13GemmUniversalIN4cute5tupleIJiiiiEEENS1_10collective13CollectiveMmaINS1_34MainloopSm90TmaGmmaWarpSpecializedILi4ENS5_IJNS4_1CILi1EEESB_SB_EEENS1_35KernelTmaWarpSpecializedCooperativeEEENS5_IJNSA_ILi192EEENSA_ILi224EEENSA_ILi64EEEEEENS_6half_tENS5_IJlSB_lEEESJ_SK_NS4_8TiledMMAINS4_8MMA_AtomIJNS4_4SM904GMMA25MMA_64x32x16_F32F16F16_SSILNSO_5MajorE0ELSQ_0ELNSO_7ScaleInE1ELSR_1EEEEEENS4_6LayoutINS5_IJNSA_ILi2EEESB_SB_EEENS5_IJSB_NSA_ILi0EEESX_EEEEENS5_IJNS4_10UnderscoreES10_S10_EEEEENS4_13SM90_TMA_LOADENS4_14ComposedLayoutINS4_7SwizzleILi3ELi4ELi3EEENS4_18smem_ptr_flag_bitsILi16EEENSU_INS5_IJNSA_ILi8EEESH_EEENS5_IJSH_SB_EEEEEEEvNS4_8identityES13_S1D_vS1E_EENS_8epilogue10collective6detail29Sm90TmaWarpSpecializedAdapterINS1H_15DefaultEpilogueISJ_SK_SK_NS1G_6thread17LinearCombinationISJ_Li1EffLNS1L_9ScaleType4KindE0ELNS_15FloatRoundStyleE2ESJ_EENS1_15EpilogueDefaultEEEEEvvEEEEvNT_6ParamsE,@function
        .size           _ZN7cutlass13device_kernelINS_4gemm6kernel13GemmUniversalIN4cute5tupleIJiiiiEEENS1_10collective13CollectiveMmaINS1_34MainloopSm90TmaGmmaWarpSpecializedILi4ENS5_IJNS4_1CILi1EEESB_SB_EEENS1_35KernelTmaWarpSpecializedCooperativeEEENS5_IJNSA_ILi192EEENSA_ILi224EEENSA_ILi64EEEEEENS_6half_tENS5_IJlSB_lEEESJ_SK_NS4_8TiledMMAINS4_8MMA_AtomIJNS4_4SM904GMMA25MMA_64x32x16_F32F16F16_SSILNSO_5MajorE0ELSQ_0ELNSO_7ScaleInE1ELSR_1EEEEEENS4_6LayoutINS5_IJNSA_ILi2EEESB_SB_EEENS5_IJSB_NSA_ILi0EEESX_EEEEENS5_IJNS4_10UnderscoreES10_S10_EEEEENS4_13SM90_TMA_LOADENS4_14ComposedLayoutINS4_7SwizzleILi3ELi4ELi3EEENS4_18smem_ptr_flag_bitsILi16EEENSU_INS5_IJNSA_ILi8EEESH_EEENS5_IJSH_SB_EEEEEEEvNS4_8identityES13_S1D_vS1E_EENS_8epilogue10collective6detail29Sm90TmaWarpSpecializedAdapterINS1H_15DefaultEpilogueISJ_SK_SK_NS1G_6thread17LinearCombinationISJ_Li1EffLNS1L_9ScaleType4KindE0ELNS_15FloatRoundStyleE2ESJ_EENS1_15EpilogueDefaultEEEEEvvEEEEvNT_6ParamsE,(.L_x_512 - _ZN7cutlass13device_kernelINS_4gemm6kernel13GemmUniversalIN4cute5tupleIJiiiiEEENS1_10collective13CollectiveMmaINS1_34MainloopSm90TmaGmmaWarpSpecializedILi4ENS5_IJNS4_1CILi1EEESB_SB_EEENS1_35KernelTmaWarpSpecializedCooperativeEEENS5_IJNSA_ILi192EEENSA_ILi224EEENSA_ILi64EEEEEENS_6half_tENS5_IJlSB_lEEESJ_SK_NS4_8TiledMMAINS4_8MMA_AtomIJNS4_4SM904GMMA25MMA_64x32x16_F32F16F16_SSILNSO_5MajorE0ELSQ_0ELNSO_7ScaleInE1ELSR_1EEEEEENS4_6LayoutINS5_IJNSA_ILi2EEESB_SB_EEENS5_IJSB_NSA_ILi0EEESX_EEEEENS5_IJNS4_10UnderscoreES10_S10_EEEEENS4_13SM90_TMA_LOADENS4_14ComposedLayoutINS4_7SwizzleILi3ELi4ELi3EEENS4_18smem_ptr_flag_bitsILi16EEENSU_INS5_IJNSA_ILi8EEESH_EEENS5_IJSH_SB_EEEEEEEvNS4_8identityES13_S1D_vS1E_EENS_8epilogue10collective6detail29Sm90TmaWarpSpecializedAdapterINS1H_15DefaultEpilogueISJ_SK_SK_NS1G_6thread17LinearCombinationISJ_Li1EffLNS1L_9ScaleType4KindE0ELNS_15FloatRoundStyleE2ESJ_EENS1_15EpilogueDefaultEEEEEvvEEEEvNT_6ParamsE)
        .other          _ZN7cutlass13device_kernelINS_4gemm6kernel13GemmUniversalIN4cute5tupleIJiiiiEEENS1_10collective13CollectiveMmaINS1_34MainloopSm90TmaGmmaWarpSpecializedILi4ENS5_IJNS4_1CILi1EEESB_SB_EEENS1_35KernelTmaWarpSpecializedCooperativeEEENS5_IJNSA_ILi192EEENSA_ILi224EEENSA_ILi64EEEEEENS_6half_tENS5_IJlSB_lEEESJ_SK_NS4_8TiledMMAINS4_8MMA_AtomIJNS4_4SM904GMMA25MMA_64x32x16_F32F16F16_SSILNSO_5MajorE0ELSQ_0ELNSO_7ScaleInE1ELSR_1EEEEEENS4_6LayoutINS5_IJNSA_ILi2EEESB_SB_EEENS5_IJSB_NSA_ILi0EEESX_EEEEENS5_IJNS4_10UnderscoreES10_S10_EEEEENS4_13SM90_TMA_LOADENS4_14ComposedLayoutINS4_7SwizzleILi3ELi4ELi3EEENS4_18smem_ptr_flag_bitsILi16EEENSU_INS5_IJNSA_ILi8EEESH_EEENS5_IJSH_SB_EEEEEEEvNS4_8identityES13_S1D_vS1E_EENS_8epilogue10collective6detail29Sm90TmaWarpSpecializedAdapterINS1H_15DefaultEpilogueISJ_SK_SK_NS1G_6thread17LinearCombinationISJ_Li1EffLNS1L_9ScaleType4KindE0ELNS_15FloatRoundStyleE2ESJ_EENS1_15EpilogueDefaultEEEEEvvEEEEvNT_6ParamsE,@"STO_CUDA_ENTRY STV_DEFAULT"
_ZN7cutlass13device_kernelINS_4gemm6kernel13GemmUniversalIN4cute5tupleIJiiiiEEENS1_10collective13CollectiveMmaINS1_34MainloopSm90TmaGmmaWarpSpecializedILi4ENS5_IJNS4_1CILi1EEESB_SB_EEENS1_35KernelTmaWarpSpecializedCooperativeEEENS5_IJNSA_ILi192EEENSA_ILi224EEENSA_ILi64EEEEEENS_6half_tENS5_IJlSB_lEEESJ_SK_NS4_8TiledMMAINS4_8MMA_AtomIJNS4_4SM904GMMA25MMA_64x32x16_F32F16F16_SSILNSO_5MajorE0ELSQ_0ELNSO_7ScaleInE1ELSR_1EEEEEENS4_6LayoutINS5_IJNSA_ILi2EEESB_SB_EEENS5_IJSB_NSA_ILi0EEESX_EEEEENS5_IJNS4_10UnderscoreES10_S10_EEEEENS4_13SM90_TMA_LOADENS4_14ComposedLayoutINS4_7SwizzleILi3ELi4ELi3EEENS4_18smem_ptr_flag_bitsILi16EEENSU_INS5_IJNSA_ILi8EEESH_EEENS5_IJSH_SB_EEEEEEEvNS4_8identityES13_S1D_vS1E_EENS_8epilogue10collective6detail29Sm90TmaWarpSpecializedAdapterINS1H_15DefaultEpilogueISJ_SK_SK_NS1G_6thread17LinearCombinationISJ_Li1EffLNS1L_9ScaleType4KindE0ELNS_15FloatRoundStyleE2ESJ_EENS1_15EpilogueDefaultEEEEEvvEEEEvNT_6ParamsE:
[----:B------:R-:W0:Y:S02]  /*0000*/  LDC R1, c[0x0][0x28] ;  /* 0x00000a00ff017b82 */ /* 0x000e240000000800 */
[----:B0-----:R-:W-:Y:S01]  /*0010*/  VIADD R1, R1, 0xfffffd98 ;  /* 0xfffffd9801017836 */ /* 0x001fe20000000000 */
[----:B------:R-:W0:Y:S01]  /*0020*/  S2R R2, SR_TID.X ;  /* 0x0000000000027919 */ /* 0x000e220000002100 */
[----:B------:R-:W-:Y:S01]  /*0030*/  ELECT P0, URZ, PT ;  /* 0x00000000003f782f */ /* 0x000fe20003800000 */
[----:B------:R-:W-:Y:S01]  /*0040*/  BSSY B0, `(.L_x_0) ;  /* 0x000000f000007945 */ /* 0x000fe20003800000 */
[--C-:B0-----:R-:W-:Y:S02]  /*0050*/  SHF.R.U32.HI R0, RZ, 0x5, R2.reuse ;  /* 0x00000005ff007819 */ /* 0x101fe40000011602 */
[----:B------:R-:W-:-:S03]  /*0060*/  SHF.R.U32.HI R2, RZ, 0x7, R2 ;  /* 0x00000007ff027819 */ /* 0x000fc60000011602 */
[----:B------:R-:W0:Y:S04]  /*0070*/  SHFL.IDX PT, R3, R0, RZ, 0x1f ;  /* 0x00001fff00037589 */ /* 0x000e2800000e0000 */
[----:B------:R1:W2:Y:S01]  /*0080*/  SHFL.IDX PT, R5, R2, RZ, 0x1f ;  /* 0x00001fff02057589 */ /* 0x0002a200000e0000 */
[----:B0-----:R-:W-:-:S13]  /*0090*/  ISETP.NE.OR P0, PT, R3, RZ, !P0 ;  /* 0x000000ff0300720c */ /* 0x001fda0004705670 */
[----:B-12---:R-:W-:Y:S05]  /*00a0*/  @P0 BRA `(.L_x_1) ;  /* 0x0000000000200947 */ /* 0x006fea0003800000 */
[----:B------:R-:W-:Y:S02]  /*00b0*/  ULDC.64 UR4, c[0x0][0x198] ;  /* 0x0000660000047ab9 */ /* 0x000fe40000000a00 */
[----:B------:R-:W-:Y:S02]  /*00c0*/  UIADD3 UR6, UP0, UR4, 0xf0, URZ ;  /* 0x000000f004067890 */ /* 0x000fe4000ff1e03f */
[----:B------:R-:W-:Y:S02]  /*00d0*/  UIADD3 UR4, UP1, UR4, 0x1f0, URZ ;  /* 0x000001f004047890 */ /* 0x000fe4000ff3e03f */
[----:B------:R-:W-:Y:S02]  /*00e0*/  UIADD3.X UR7, URZ, UR5, URZ, UP0, !UPT ;  /* 0x000000053f077290 */ /* 0x000fe400087fe43f */
[----:B------:R-:W-:-:S07]  /*00f0*/  UIADD3.X UR5, URZ, UR5, URZ, UP1, !UPT ;  /* 0x000000053f057290 */ /* 0x000fce0008ffe43f */
[----:B------:R0:W-:Y:S02]  /*0100*/  UTMACCTL.PF [UR6] ;  /* 0x00000000060079b9 */ /* 0x0001e40008040000 */
[----:B------:R0:W-:Y:S02]  /*0110*/  UTMACCTL.PF [UR4] ;  /* 0x00000000040079b9 */ /* 0x0001e40008040000 */
[----:B0-----:R-:W-:Y:S01]  /*0120*/  NOP ;  /* 0x0000000000007918 */ /* 0x001fe20000000000 */
.L_x_1:
[----:B------:R-:W-:Y:S05]  /*0130*/  BSYNC B0 ;  /* 0x0000000000007941 */ /* 0x000fea0003800000 */
.L_x_0:
[----:B------:R-:W0:Y:S02]  /*0140*/  SHFL.IDX PT, R2, R0, RZ, 0x1f ;  /* 0x00001fff00027589 */ /* 0x000e2400000e0000 */
[----:B0-----:R-:W-:-:S13]  /*0150*/  ISETP.NE.AND P0, PT, R2, RZ, PT ;  /* 0x000000ff0200720c */ /* 0x001fda0003f05270 */
[----:B------:R-:W-:Y:S05]  /*0160*/  @P0 BRA `(.L_x_2) ;  /* 0x0000000000580947 */ /* 0x000fea0003800000 */
[----:B------:R-:W0:Y:S01]  /*0170*/  S2UR UR8, SR_CgaCtaId ;  /* 0x00000000000879c3 */ /* 0x000e220000008800 */
[----:B------:R-:W-:Y:S01]  /*0180*/  UMOV UR4, 0x400 ;  /* 0x0000040000047882 */ /* 0x000fe20000000000 */
[----:B------:R-:W-:Y:S01]  /*0190*/  UMOV UR5, 0x1 ;  /* 0x0000000100057882 */ /* 0x000fe20000000000 */
[----:B------:R-:W-:Y:S01]  /*01a0*/  UMOV UR6, 0x100 ;  /* 0x0000010000067882 */ /* 0x000fe20000000000 */
[----:B------:R-:W-:Y:S01]  /*01b0*/  ELECT P0, URZ, PT ;  /* 0x00000000003f782f */ /* 0x000fe20003800000 */
[----:B------:R-:W-:-:S04]  /*01c0*/  UIADD3 UR6, -UR6, 0x100000, URZ ;  /* 0x0010000006067890 */ /* 0x000fc8000fffe13f */
[----:B------:R-:W-:Y:S02]  /*01d0*/  USHF.L.U32 UR7, UR6, 0xb, URZ ;  /* 0x0000000b06077899 */ /* 0x000fe4000800063f */
[----:B------:R-:W-:Y:S02]  /*01e0*/  USHF.L.U32 UR6, UR6, 0x1, URZ ;  /* 0x0000000106067899 */ /* 0x000fe4000800063f */
[----:B0-----:R-:W-:Y:S02]  /*01f0*/  ULEA UR8, UR8, UR4, 0x18 ;  /* 0x0000000408087291 */ /* 0x001fe4000f8ec03f */
[----:B------:R-:W-:-:S04]  /*0200*/  UIADD3 UR4, -UR5, 0x100000, URZ ;  /* 0x0010000005047890 */ /* 0x000fc8000fffe13f */
[----:B------:R-:W-:Y:S02]  /*0210*/  USHF.L.U32 UR5, UR4, 0xb, URZ ;  /* 0x0000000b04057899 */ /* 0x000fe4000800063f */
[----:B------:R-:W-:Y:S01]  /*0220*/  USHF.L.U32 UR4, UR4, 0x1, URZ ;  /* 0x0000000104047899 */ /* 0x000fe2000800063f */
[----:B------:R-:W0:Y:S11]  /*0230*/  FENCE.VIEW.ASYNC.S ;  /* 0x00000000000073c6 */ /* 0x000e360000000000 */
[----:B0-----:R0:W1:Y:S01]  /*0240*/  SYNCS.EXCH.64 URZ, [UR8], UR4 ;  /* 0x00000004083f75b2 */ /* 0x0010620008000100 */
[----:B------:R0:W2:Y:S01]  /*0250*/  SYNCS.EXCH.64 URZ, [UR8+0x20], UR6 ;  /* 0x00002006083f75b2 */ /* 0x0000a20008000100 */
[----:B------:R0:W3:Y:S01]  /*0260*/  SYNCS.EXCH.64 URZ, [UR8+0x8], UR4 ;  /* 0x00000804083f75b2 */ /* 0x0000e20008000100 */
[----:B------:R0:W4:Y:S01]  /*0270*/  SYNCS.EXCH.64 URZ, [UR8+0x28], UR6 ;  /* 0x00002806083f75b2 */ /* 0x0001220008000100 */
[----:B------:R0:W0:Y:S01]  /*0280*/  SYNCS.EXCH.64 URZ, [UR8+0x10], UR4 ;  /* 0x00001004083f75b2 */ /* 0x0000220008000100 */
[----:B------:R0:W0:Y:S01]  /*0290*/  SYNCS.EXCH.64 URZ, [UR8+0x30], UR6 ;  /* 0x00003006083f75b2 */ /* 0x0000220008000100 */
[----:B------:R0:W0:Y:S01]  /*02a0*/  SYNCS.EXCH.64 URZ, [UR8+0x18], UR4 ;  /* 0x00001804083f75b2 */ /* 0x0000220008000100 */
[----:B------:R0:W0:Y:S01]  /*02b0*/  SYNCS.EXCH.64 URZ, [UR8+0x38], UR6 ;  /* 0x00003806083f75b2 */ /* 0x0000220008000100 */
[----:B------:R-:W-:Y:S01]  /*02c0*/  NOP ;  /* 0x0000000000007918 */ /* 0x000fe20000000000 */
.L_x_2:
[----:B------:R-:W5:Y:S01]  /*02d0*/  SHFL.IDX PT, R0, R0, RZ, 0x1f ;  /* 0x00001fff00007589 */ /* 0x000f6200000e0000 */
[----:B------:R-:W1:Y:S01]  /*02e0*/  LDC R2, c[0x0][0x65c] ;  /* 0x00019700ff027b82 */ /* 0x000e620000000800 */
[----:B------:R-:W-:Y:S02]  /*02f0*/  ELECT P0, URZ, PT ;  /* 0x00000000003f782f */ /* 0x000fe40003800000 */
[----:B------:R-:W-:Y:S01]  /*0300*/  SHF.R.S32.HI R6, RZ, 0x1f, R3 ;  /* 0x0000001fff067819 */ /* 0x000fe20000011403 */
[----:B------:R-:W2:Y:S01]  /*0310*/  S2R R4, SR_CTAID.Y ;  /* 0x0000000000047919 */ /* 0x000ea20000002600 */
[----:B0-----:R-:W-:Y:S01]  /*0320*/  UMOV UR4, 0x20 ;  /* 0x0000002000047882 */ /* 0x001fe20000000000 */
[C---:B------:R-:W-:Y:S01]  /*0330*/  ISETP.NE.AND P2, PT, R5.reuse, RZ, PT ;  /* 0x000000ff0500720c */ /* 0x040fe20003f45270 */
[----:B------:R-:W-:Y:S01]  /*0340*/  VIADD R10, R5, 0xffffffff ;  /* 0xffffffff050a7836 */ /* 0x000fe20000000000 */
[----:B------:R-:W-:Y:S01]  /*0350*/  LEA.HI R6, R6, R3, RZ, 0x2 ;  /* 0x0000000306067211 */ /* 0x000fe200078f10ff */
[----:B------:R-:W-:Y:S01]  /*0360*/  NOP ;  /* 0x0000000000007918 */ /* 0x000fe20000000000 */
[----:B------:R-:W-:Y:S01]  /*0370*/  NOP ;  /* 0x0000000000007918 */ /* 0x000fe20000000000 */
[----:B------:R-:W-:-:S02]  /*0380*/  LOP3.LUT R17, R17, 0xfffffff7, RZ, 0xc0, !PT ;  /* 0xfffffff711117812 */ /* 0x000fc400078ec0ff */
[----:B------:R-:W-:Y:S02]  /*0390*/  ISETP.GE.U32.AND P1, PT, R10, 0x2, PT ;  /* 0x000000020a00780c */ /* 0x000fe40003f26070 */
[----:B-----5:R-:W-:Y:S02]  /*03a0*/  ISETP.NE.OR P0, PT, R0, RZ, !P0 ;  /* 0x000000ff0000720c */ /* 0x020fe40004705670 */
[----:B-1----:R-:W-:Y:S02]  /*03b0*/  ISETP.NE.AND P3, PT, R2, 0x1, PT ;  /* 0x000000010200780c */ /* 0x002fe40003f65270 */
[----:B------:R-:W0:Y:S01]  /*03c0*/  S2R R2, SR_CTAID.X ;  /* 0x0000000000027919 */ /* 0x000e220000002500 */
[----:B------:R-:W-:-:S05]  /*03d0*/  LOP3.LUT R0, R6, 0xfffffffc, RZ, 0xc0, !PT ;  /* 0xfffffffc06007812 */ /* 0x000fca00078ec0ff */
[----:B------:R-:W-:Y:S02]  /*03e0*/  IMAD.IADD R0, R3, 0x1, -R0 ;  /* 0x0000000103007824 */ /* 0x000fe400078e0a00 */
[----:B------:R-:W-:Y:S01]  /*03f0*/  IMAD.MOV.U32 R3, RZ, RZ, RZ ;  /* 0x000000ffff037224 */ /* 0x000fe200078e00ff */
[----:B------:R-:W-:Y:S01]  /*0400*/  VOTEU.ALL UP0, P0 ;  /* 0x00000000003f7886 */ /* 0x000fe20000000000 */
[----:B------:R-:W-:Y:S01]  /*0410*/  VOTEU.ALL UP1, P0 ;  /* 0x00000000003f7886 */ /* 0x000fe20000020000 */
[----:B------:R-:W0:Y:S01]  /*0420*/  @P3 LDC R9, c[0x0][0x10] ;  /* 0x00000400ff093b82 */ /* 0x000e220000000800 */
[----:B--2---:R-:W-:Y:S01]  /*0430*/  @P3 IMAD.MOV.U32 R6, RZ, RZ, R4 ;  /* 0x000000ffff063224 */ /* 0x004fe200078e0004 */
[----:B------:R-:W-:Y:S01]  /*0440*/  @P3 LOP3.LUT R17, R17, 0x8, RZ, 0xfc, !PT ;  /* 0x0000000811113812 */ /* 0x000fe200078efcff */
[----:B------:R-:W-:Y:S01]  /*0450*/  @!UP0 UMOV UR6, 0x400 ;  /* 0x0000040000068882 */ /* 0x000fe20000000000 */
[----:B------:R-:W-:-:S04]  /*0460*/  @!UP0 UIADD3 UR4, -UR4, 0x100000, URZ ;  /* 0x0010000004048890 */ /* 0x000fc8000fffe13f */
[----:B------:R-:W-:Y:S02]  /*0470*/  @!UP0 USHF.L.U32 UR5, UR4, 0xb, URZ ;  /* 0x0000000b04058899 */ /* 0x000fe4000800063f */
[----:B------:R-:W-:Y:S01]  /*0480*/  @!UP0 USHF.L.U32 UR4, UR4, 0x1, URZ ;  /* 0x0000000104048899 */ /* 0x000fe2000800063f */
[----:B------:R-:W-:Y:S01]  /*0490*/  @P3 IMAD.MOV.U32 R7, RZ, RZ, RZ ;  /* 0x000000ffff073224 */ /* 0x000fe200078e00ff */
[----:B------:R-:W1:Y:S08]  /*04a0*/  @!UP0 S2UR UR7, SR_CgaCtaId ;  /* 0x00000000000789c3 */ /* 0x000e700000008800 */
[----:B------:R-:W2:Y:S01]  /*04b0*/  @!P3 LDC R11, c[0x0][0xc] ;  /* 0x00000300ff0bbb82 */ /* 0x000ea20000000800 */
[----:B0-----:R-:W-:-:S04]  /*04c0*/  @P3 IMAD.WIDE.U32 R8, R2, R9, R6 ;  /* 0x0000000902083225 */ /* 0x001fc800078e0006 */
[----:B------:R-:W-:Y:S01]  /*04d0*/  @P3 IMAD.MOV.U32 R12, RZ, RZ, R8 ;  /* 0x000000ffff0c3224 */ /* 0x000fe200078e0008 */
[----:B-1----:R-:W-:Y:S01]  /*04e0*/  @!UP0 ULEA UR6, UR7, UR6, 0x18 ;  /* 0x0000000607068291 */ /* 0x002fe2000f8ec03f */
[----:B------:R-:W-:Y:S01]  /*04f0*/  VOTEU.ALL UP0, P0 ;  /* 0x00000000003f7886 */ /* 0x000fe20000000000 */
[----:B------:R-:W-:-:S04]  /*0500*/  ISETP.NE.AND P0, PT, R0, 0x3, PT ;  /* 0x000000030000780c */ /* 0x000fc80003f05270 */
[----:B------:R-:W-:Y:S01]  /*0510*/  ISETP.EQ.OR P0, PT, R0, RZ, !P0 ;  /* 0x000000ff0000720c */ /* 0x000fe20004702670 */
[----:B--2---:R-:W-:-:S03]  /*0520*/  @!P3 IMAD.WIDE.U32 R6, R11, R4, R2 ;  /* 0x000000040b06b225 */ /* 0x004fc600078e0002 */
[----:B------:R-:W-:Y:S01]  /*0530*/  ISETP.EQ.AND P0, PT, R5, RZ, P0 ;  /* 0x000000ff0500720c */ /* 0x000fe20000702270 */
[----:B------:R-:W-:Y:S01]  /*0540*/  @P3 IMAD.MOV.U32 R5, RZ, RZ, RZ ;  /* 0x000000ffff053224 */ /* 0x000fe200078e00ff */
[----:B------:R-:W0:Y:S02]  /*0550*/  FENCE.VIEW.ASYNC.S ;  /* 0x00000000000073c6 */ /* 0x000e240000000000 */
[----:B0-----:R0:W3:Y:S01]  /*0560*/  @!UP0 SYNCS.EXCH.64 URZ, [UR6+0x50], UR4 ;  /* 0x00005004063f85b2 */ /* 0x0010e20008000100 */
[----:B------:R-:W-:Y:S02]  /*0570*/  @!P3 IMAD.MOV.U32 R12, RZ, RZ, R6 ;  /* 0x000000ffff0cb224 */ /* 0x000fe400078e0006 */
[----:B------:R-:W-:Y:S01]  /*0580*/  @P3 IMAD.IADD R16, R9, 0x1, R5 ;  /* 0x0000000109103824 */ /* 0x000fe200078e0205 */
[----:B------:R-:W-:Y:S01]  /*0590*/  SEL R5, RZ, 0x1, !P0 ;  /* 0x00000001ff057807 */ /* 0x000fe20004000000 */
[----:B------:R-:W-:Y:S01]  /*05a0*/  @!P3 IMAD.MOV.U32 R16, RZ, RZ, R7 ;  /* 0x000000ffff10b224 */ /* 0x000fe200078e0007 */
[----:B------:R0:W-:Y:S02]  /*05b0*/  STL [R1+0x8c], R12 ;  /* 0x00008c0c01007387 */ /* 0x0001e40000100800 */
[----:B------:R-:W-:-:S02]  /*05c0*/  SEL R5, R5, 0x2, P1 ;  /* 0x0000000205057807 */ /* 0x000fc40000800000 */
[----:B------:R0:W-:Y:S04]  /*05d0*/  STL [R1+0x88], R16 ;  /* 0x0000881001007387 */ /* 0x0001e80000100800 */
[----:B------:R0:W-:Y:S01]  /*05e0*/  STL [R1+0x80], R5 ;  /* 0x0000800501007387 */ /* 0x0001e20000100800 */
[----:B------:R0:W3:Y:S01]  /*05f0*/  @!UP1 SYNCS.EXCH.64 URZ, [UR6+0x58], UR4 ;  /* 0x00005804063f95b2 */ /* 0x0000e20008000100 */
[----:B------:R-:W-:Y:S01]  /*0600*/  NOP ;  /* 0x0000000000007918 */ /* 0x000fe20000000000 */
[----:B---34-:R-:W-:Y:S06]  /*0610*/  BAR.SYNC.DEFER_BLOCKING 0x0 ;  /* 0x0000000000007b1d */ /* 0x018fec0000010000 */
[----:B------:R-:W-:Y:S05]  /*0620*/  @!P2 BRA `(.L_x_3) ;  /* 0x0000014000fca947 */ /* 0x000fea0003800000 */
[----:B------:R-:W-:-:S13]  /*0630*/  ISETP.GT.U32.AND P0, PT, R10, 0x1, PT ;  /* 0x000000010a00780c */ /* 0x000fda0003f04070 */
[----:B0-----:R-:W-:Y:S05]  /*0640*/  @P0 EXIT ;  /* 0x000000000000094d */ /* 0x001fea0003800000 */
[----:B------:R-:W-:Y:S01]  /*0650*/  IMAD.MOV.U32 R5, RZ, RZ, -0x1 ;  /* 0xffffffffff057424 */ /* 0x000fe200078e00ff */
[----:B------:R-:W-:Y:S01]  /*0660*/  ULDC.64 UR4, c[0x0][0x650] ;  /* 0x0001940000047ab9 */ /* 0x000fe20000000a00 */
[----:B------:R-:W-:Y:S01]  /*0670*/  PRMT R0, RZ, 0x7610, R0 ;  /* 0x00007610ff007816 */ /* 0x000fe20000000000 */
[----:B------:R-:W-:Y:S01]  /*0680*/  IMAD.MOV.U32 R18, RZ, RZ, -0x1 ;  /* 0xffffffffff127424 */ /* 0x000fe200078e00ff */
[----:B------:R-:W-:Y:S01]  /*0690*/  ISETP.GE.U32.AND P0, PT, R12, UR4, PT ;  /* 0x000000040c007c0c */ /* 0x000fe2000bf06070 */
[----:B------:R0:W-:Y:S01]  /*06a0*/  STL [R1+0x84], R5 ;  /* 0x0000840501007387 */ /* 0x0001e20000100800 */
[----:B------:R-:W-:Y:S02]  /*06b0*/  IMAD.MOV.U32 R22, RZ, RZ, -0x1 ;  /* 0xffffffffff167424 */ /* 0x000fe400078e00ff */
[----:B------:R-:W-:-:S13]  /*06c0*/  ISETP.GE.U32.AND.EX P0, PT, R16, UR5, PT, P0 ;  /* 0x0000000510007c0c */ /* 0x000fda000bf06100 */
[----:B0-----:R-:W-:Y:S05]  /*06d0*/  @P0 BRA `(.L_x_4) ;  /* 0x0000000400640947 */ /* 0x001fea0003800000 */
[----:B------:R-:W0:Y:S01]  /*06e0*/  LDC.64 R14, c[0x0][0x628] ;  /* 0x00018a00ff0e7b82 */ /* 0x000e220000000a00 */
[----:B------:R-:W-:Y:S01]  /*06f0*/  MOV R6, R12 ;  /* 0x0000000c00067202 */ /* 0x000fe20000000f00 */
[----:B------:R-:W-:-:S06]  /*0700*/  IMAD.MOV.U32 R7, RZ, RZ, R16 ;  /* 0x000000ffff077224 */ /* 0x000fcc00078e0010 */
[----:B------:R-:W1:Y:S08]  /*0710*/  LDC R0, c[0x0][0x630] ;  /* 0x00018c00ff007b82 */ /* 0x000e700000000800 */
[----:B------:R-:W2:Y:S01]  /*0720*/  LDC.64 R18, c[0x0][0x620] ;  /* 0x00018800ff127b82 */ /* 0x000ea20000000a00 */
[----:B0-----:R-:W-:-:S04]  /*0730*/  ISETP.NE.U32.AND P0, PT, R14, RZ, PT ;  /* 0x000000ff0e00720c */ /* 0x001fc80003f05070 */
[----:B------:R-:W-:-:S13]  /*0740*/  ISETP.NE.AND.EX P0, PT, R15, RZ, PT, P0 ;  /* 0x000000ff0f00720c */ /* 0x000fda0003f05300 */
[----:B-12---:R-:W-:Y:S05]  /*0750*/  @!P0 BRA `(.L_x_5) ;  /* 0x0000000000288947 */ /* 0x006fea0003800000 */
[----:B------:R-:W0:Y:S02]  /*0760*/  LDC R5, c[0x0][0x634] ;  /* 0x00018d00ff057b82 */ /* 0x000e240000000800 */
[----:B0-----:R-:W-:-:S05]  /*0770*/  IADD3 R5, P0, R12, R5, RZ ;  /* 0x000000050c057210 */ /* 0x001fca0007f1e0ff */
[----:B------:R-:W-:-:S04]  /*0780*/  IMAD.X R13, RZ, RZ, R16, P0 ;  /* 0x000000ffff0d7224 */ /* 0x000fc800000e0610 */
[----:B------:R-:W-:-:S04]  /*0790*/  IMAD.WIDE.U32 R6, R13, R14, RZ ;  /* 0x0000000e0d067225 */ /* 0x000fc800078e00ff */
[----:B------:R-:W-:-:S04]  /*07a0*/  IMAD.WIDE.U32 R8, P0, R5, R15, R6 ;  /* 0x0000000f05087225 */ /* 0x000fc80007800006 */
[----:B------:R-:W-:-:S04]  /*07b0*/  IMAD.WIDE.U32 R6, R5, R14, RZ ;  /* 0x0000000e05067225 */ /* 0x000fc800078e00ff */
[----:B------:R-:W-:Y:S01]  /*07c0*/  IMAD.X R11, RZ, RZ, RZ, P0 ;  /* 0x000000ffff0b7224 */ /* 0x000fe200000e06ff */
[----:B------:R-:W-:Y:S01]  /*07d0*/  IADD3 RZ, P0, R7, R8, RZ ;  /* 0x0000000807ff7210 */ /* 0x000fe20007f1e0ff */
[----:B------:R-:W-:-:S04]  /*07e0*/  IMAD.MOV.U32 R10, RZ, RZ, R9 ;  /* 0x000000ffff0a7224 */ /* 0x000fc800078e0009 */
[----:B------:R-:W-:-:S08]  /*07f0*/  IMAD.WIDE.U32.X R6, R13, R15, R10, P0 ;  /* 0x0000000f0d067225 */ /* 0x000fd000000e040a */
.L_x_5:
[-CC-:B------:R-:W-:Y:S01]  /*0800*/  SHF.R.U64 R24, R6, R0.reuse, R7.reuse ;  /* 0x0000000006187219 */ /* 0x180fe20000001207 */
[----:B------:R-:W0:Y:S01]  /*0810*/  LDC.64 R20, c[0x0][0x640] ;  /* 0x00019000ff147b82 */ /* 0x000e220000000a00 */
[----:B------:R-:W-:Y:S01]  /*0820*/  SHF.R.U32.HI R3, RZ, R0, R7 ;  /* 0x00000000ff037219 */ /* 0x000fe20000011607 */
[----:B------:R-:W-:Y:S01]  /*0830*/  ULDC UR4, c[0x0][0x150] ;  /* 0x0000540000047ab9 */ /* 0x000fe20000000800 */
[----:B------:R-:W-:Y:S01]  /*0840*/  IADD3 R5, P0, RZ, -R24, RZ ;  /* 0x80000018ff057210 */ /* 0x000fe20007f1e0ff */
[----:B------:R-:W-:Y:S01]  /*0850*/  IMAD.MOV.U32 R6, RZ, RZ, R12 ;  /* 0x000000ffff067224 */ /* 0x000fe200078e000c */
[----:B------:R-:W-:Y:S01]  /*0860*/  I2FP.F32.U32 R0, R2 ;  /* 0x0000000200007245 */ /* 0x000fe20000201000 */
[----:B------:R-:W-:Y:S02]  /*0870*/  IMAD.MOV.U32 R7, RZ, RZ, R16 ;  /* 0x000000ffff077224 */ /* 0x000fe400078e0010 */
[----:B------:R-:W1:Y:S01]  /*0880*/  LDC R10, c[0x0][0x618] ;  /* 0x00018600ff0a7b82 */ /* 0x000e620000000800 */
[----:B------:R-:W-:-:S02]  /*0890*/  IMAD.X R9, RZ, RZ, ~R3, P0 ;  /* 0x000000ffff097224 */ /* 0x000fc400000e0e03 */
[----:B------:R-:W-:Y:S01]  /*08a0*/  FMUL R0, R0, UR4 ;  /* 0x0000000400007c20 */ /* 0x000fe20008400000 */
[----:B------:R-:W-:Y:S01]  /*08b0*/  IMAD.WIDE.U32 R6, R5, R18, R6 ;  /* 0x0000001205067225 */ /* 0x000fe200078e0006 */
[----:B------:R-:W-:-:S03]  /*08c0*/  ULDC UR4, c[0x0][0x154] ;  /* 0x0000550000047ab9 */ /* 0x000fc60000000800 */
[----:B------:R-:W-:Y:S01]  /*08d0*/  IMAD R8, R9, R18, RZ ;  /* 0x0000001209087224 */ /* 0x000fe200078e02ff */
[----:B------:R-:W2:Y:S01]  /*08e0*/  LDC R3, c[0x0][0x144] ;  /* 0x00005100ff037b82 */ /* 0x000ea20000000800 */
[----:B------:R-:W3:Y:S01]  /*08f0*/  F2I.U32.TRUNC.NTZ R0, R0 ;  /* 0x0000000000007305 */ /* 0x000ee2000020f000 */
[----:B------:R-:W-:Y:S02]  /*0900*/  IMAD.MOV.U32 R9, RZ, RZ, -0x1 ;  /* 0xffffffffff097424 */ /* 0x000fe400078e00ff */
[----:B------:R-:W-:-:S04]  /*0910*/  IMAD R5, R5, R19, R8 ;  /* 0x0000001305057224 */ /* 0x000fc800078e0208 */
[----:B------:R-:W4:Y:S01]  /*0920*/  LDC R14, c[0x0][0x608] ;  /* 0x00018200ff0e7b82 */ /* 0x000f220000000800 */
[----:B------:R-:W-:Y:S01]  /*0930*/  IMAD.IADD R7, R7, 0x1, R5 ;  /* 0x0000000107077824 */ /* 0x000fe200078e0205 */
[----:B0-----:R-:W-:Y:S02]  /*0940*/  ISETP.NE.U32.AND P0, PT, R20, RZ, PT ;  /* 0x000000ff1400720c */ /* 0x001fe40003f05070 */
[----:B------:R-:W-:Y:S02]  /*0950*/  I2FP.F32.U32 R5, R4 ;  /* 0x0000000400057245 */ /* 0x000fe40000201000 */
[----:B------:R-:W-:Y:S02]  /*0960*/  ISETP.NE.AND.EX P0, PT, R21, RZ, PT, P0 ;  /* 0x000000ff1500720c */ /* 0x000fe40003f05300 */
[----:B------:R-:W0:Y:S01]  /*0970*/  LDC R8, c[0x0][0x658] ;  /* 0x00019600ff087b82 */ /* 0x000e220000000800 */
[-CC-:B-1----:R-:W-:Y:S01]  /*0980*/  SHF.R.U64 R12, R6, R10.reuse, R7.reuse ;  /* 0x0000000a060c7219 */ /* 0x182fe20000001207 */
[----:B---3--:R-:W-:Y:S01]  /*0990*/  IMAD.MOV R6, RZ, RZ, -R0 ;  /* 0x000000ffff067224 */ /* 0x008fe200078e0a00 */
[----:B------:R-:W-:-:S05]  /*09a0*/  SHF.R.U32.HI R7, RZ, R10, R7 ;  /* 0x0000000aff077219 */ /* 0x000fca0000011607 */
[----:B------:R-:W1:Y:S01]  /*09b0*/  LDC R13, c[0x0][0x148] ;  /* 0x00005200ff0d7b82 */ /* 0x000e620000000800 */
[----:B--2---:R-:W-:Y:S02]  /*09c0*/  IMAD R0, R3, R6, R2 ;  /* 0x0000000603007224 */ /* 0x004fe400078e0202 */
[----:B------:R-:W-:-:S04]  /*09d0*/  FMUL R3, R5, UR4 ;  /* 0x0000000405037c20 */ /* 0x000fc80008400000 */
[----:B------:R2:W3:Y:S01]  /*09e0*/  F2I.U32.TRUNC.NTZ R11, R3 ;  /* 0x00000003000b7305 */ /* 0x0004e2000020f000 */
[----:B------:R-:W1:Y:S01]  /*09f0*/  LDC R19, c[0x0][0x600] ;  /* 0x00018000ff137b82 */ /* 0x000e620000000800 */
[-CC-:B----4-:R-:W-:Y:S02]  /*0a00*/  SHF.R.U64 R25, R12, R14.reuse, R7.reuse ;  /* 0x0000000e0c197219 */ /* 0x190fe40000001207 */
[----:B------:R-:W-:Y:S01]  /*0a10*/  SHF.R.U32.HI R5, RZ, R14, R7 ;  /* 0x0000000eff057219 */ /* 0x000fe20000011607 */
[----:B------:R-:W-:-:S04]  /*0a20*/  IMAD.MOV.U32 R7, RZ, RZ, 0x1 ;  /* 0x00000001ff077424 */ /* 0x000fc800078e00ff */
[----:B------:R-:W4:Y:S01]  /*0a30*/  LDC R16, c[0x0][0x648] ;  /* 0x00019200ff107b82 */ /* 0x000f220000000800 */
[-C--:B0-----:R-:W-:Y:S02]  /*0a40*/  SHF.L.U32 R2, R9, R8.reuse, RZ ;  /* 0x0000000809027219 */ /* 0x081fe400000006ff */
[-CC-:B------:R-:W-:Y:S02]  /*0a50*/  SHF.R.U64 R14, R25, R8.reuse, R5.reuse ;  /* 0x00000008190e7219 */ /* 0x180fe40000001205 */
[----:B------:R-:W-:Y:S02]  /*0a60*/  SHF.R.U32.HI R15, RZ, R8, R5 ;  /* 0x00000008ff0f7219 */ /* 0x000fe40000011605 */
[----:B------:R-:W-:Y:S01]  /*0a70*/  LOP3.LUT R10, RZ, R2, RZ, 0x33, !PT ;  /* 0x00000002ff0a7212 */ /* 0x000fe200078e33ff */
[----:B------:R-:W0:Y:S01]  /*0a80*/  LDC R23, c[0x0][0x638] ;  /* 0x00018e00ff177b82 */ /* 0x000e220000000800 */
[----:B------:R-:W-:Y:S01]  /*0a90*/  SHF.L.U32 R5, R7, R8, RZ ;  /* 0x0000000807057219 */ /* 0x000fe200000006ff */
[----:B------:R-:W-:-:S02]  /*0aa0*/  IMAD.MOV.U32 R2, RZ, RZ, R14 ;  /* 0x000000ffff027224 */ /* 0x000fc400078e000e */
[----:B--2---:R-:W-:-:S04]  /*0ab0*/  IMAD.MOV.U32 R3, RZ, RZ, R15 ;  /* 0x000000ffff037224 */ /* 0x004fc800078e000f */
[----:B------:R-:W2:Y:S01]  /*0ac0*/  LDC R18, c[0x0][0x610] ;  /* 0x00018400ff127b82 */ /* 0x000ea20000000800 */
[----:B---3--:R-:W-:Y:S05]  /*0ad0*/  @!P0 BRA `(.L_x_6) ;  /* 0x0000000000288947 */ /* 0x008fea0003800000 */
[----:B------:R-:W3:Y:S02]  /*0ae0*/  LDC R9, c[0x0][0x64c] ;  /* 0x00019300ff097b82 */ /* 0x000ee40000000800 */
[----:B---3--:R-:W-:-:S04]  /*0af0*/  IADD3 R9, P0, R14, R9, RZ ;  /* 0x000000090e097210 */ /* 0x008fc80007f1e0ff */
[----:B------:R-:W-:-:S05]  /*0b00*/  IADD3.X R15, RZ, R15, RZ, P0, !PT ;  /* 0x0000000fff0f7210 */ /* 0x000fca00007fe4ff */
[----:B------:R-:W-:-:S04]  /*0b10*/  IMAD.WIDE.U32 R2, R15, R20, RZ ;  /* 0x000000140f027225 */ /* 0x000fc800078e00ff */
[----:B------:R-:W-:-:S04]  /*0b20*/  IMAD.WIDE.U32 R6, P0, R9, R21, R2 ;  /* 0x0000001509067225 */ /* 0x000fc80007800002 */
[----:B------:R-:W-:-:S04]  /*0b30*/  IMAD.WIDE.U32 R2, R9, R20, RZ ;  /* 0x0000001409027225 */ /* 0x000fc800078e00ff */
[----:B------:R-:W-:Y:S01]  /*0b40*/  IMAD.X R9, RZ, RZ, RZ, P0 ;  /* 0x000000ffff097224 */ /* 0x000fe200000e06ff */
[----:B------:R-:W-:Y:S01]  /*0b50*/  IADD3 RZ, P0, R3, R6, RZ ;  /* 0x0000000603ff7210 */ /* 0x000fe20007f1e0ff */
[----:B------:R-:W-:-:S04]  /*0b60*/  IMAD.MOV.U32 R8, RZ, RZ, R7 ;  /* 0x000000ffff087224 */ /* 0x000fc800078e0007 */
[----:B------:R-:W-:-:S08]  /*0b70*/  IMAD.WIDE.U32.X R2, R15, R21, R8, P0 ;  /* 0x000000150f027225 */ /* 0x000fd000000e0408 */
.L_x_6:
[----:B------:R3:W-:Y:S01]  /*0b80*/  STL [R1+0x84], R24 ;  /* 0x0000841801007387 */ /* 0x0007e20000100800 */
[----:B----4-:R-:W-:Y:S01]  /*0b90*/  SHF.R.U64 R2, R2, R16, R3 ;  /* 0x0000001002027219 */ /* 0x010fe20000001203 */
[----:B-1----:R-:W-:Y:S01]  /*0ba0*/  VIADD R3, R19, 0xffffffff ;  /* 0xffffffff13037836 */ /* 0x002fe20000000000 */
[----:B------:R-:W-:Y:S01]  /*0bb0*/  LOP3.LUT R10, R25, R10, RZ, 0xc0, !PT ;  /* 0x0000000a190a7212 */ /* 0x000fe200078ec0ff */
[----:B------:R-:W-:Y:S02]  /*0bc0*/  IMAD.MOV R11, RZ, RZ, -R11 ;  /* 0x000000ffff0b7224 */ /* 0x000fe400078e0a0b */
[----:B------:R-:W-:Y:S01]  /*0bd0*/  IMAD.MOV R6, RZ, RZ, -R2 ;  /* 0x000000ffff067224 */ /* 0x000fe200078e0a02 */
[----:B------:R-:W-:Y:S01]  /*0be0*/  LOP3.LUT R3, R12, R3, RZ, 0xc0, !PT ;  /* 0x000000030c037212 */ /* 0x000fe200078ec0ff */
[----:B------:R-:W-:Y:S02]  /*0bf0*/  IMAD R5, R5, R2, R10 ;  /* 0x0000000205057224 */ /* 0x000fe400078e020a */
[----:B------:R-:W-:-:S02]  /*0c00*/  @P3 IMAD R0, R13, R11, R4 ;  /* 0x0000000b0d003224 */ /* 0x000fc400078e0204 */
[----:B0-----:R-:W-:Y:S02]  /*0c10*/  IMAD R2, R6, R23, R14 ;  /* 0x0000001706027224 */ /* 0x001fe400078e020e */
[----:B--2---:R-:W-:Y:S02]  /*0c20*/  IMAD R18, R5, R18, R0 ;  /* 0x0000001205127224 */ /* 0x004fe400078e0200 */
[----:B------:R-:W-:Y:S02]  /*0c30*/  IMAD R3, R2, R19, R3 ;  /* 0x0000001302037224 */ /* 0x000fe400078e0203 */
[----:B------:R-:W-:-:S03]  /*0c40*/  IMAD.MOV.U32 R0, RZ, RZ, 0x1 ;  /* 0x00000001ff007424 */ /* 0x000fc600078e00ff */
[----:B------:R-:W-:Y:S02]  /*0c50*/  SEL R22, R3, R18, !P3 ;  /* 0x0000001203167207 */ /* 0x000fe40005800000 */
[----:B---3--:R-:W-:-:S07]  /*0c60*/  SEL R18, R18, R3, !P3 ;  /* 0x0000000312127207 */ /* 0x008fce0005800000 */
.L_x_4:
[----:B------:R-:W-:-:S08]  /*0c70*/  NOP ;  /* 0x0000000000007918 */ /* 0x000fd00000000000 */
[----:B------:R-:W0:Y:S02]  /*0c80*/  USETMAXREG.TRY_ALLOC.CTAPOOL UP0, 0xe8 ;  /* 0x000000e8000079c8 */ /* 0x000e240008000600 */
[----:B0-----:R-:W-:-:S13]  /*0c90*/  PLOP3.LUT P0, PT, PT, PT, UP0, 0x80, 0x0 ;  /* 0x000000000000781c */ /* 0x001fda0003f0f008 */
[----:B------:R-:W-:Y:S05]  /*0ca0*/  @!P0 BRA `(.L_x_4) ;  /* 0xfffffffc00f08947 */ /* 0x000fea000383ffff */
[----:B------:R-:W-:Y:S01]  /*0cb0*/  ULDC.64 UR4, c[0x0][0x598] ;  /* 0x0001660000047ab9 */ /* 0x000fe20000000a00 */
[----:B------:R-:W-:Y:S01]  /*0cc0*/  ULDC.64 UR48, c[0x0][0x208] ;  /* 0x0000820000307ab9 */ /* 0x000fe20000000a00 */
[----:B------:R-:W-:-:S04]  /*0cd0*/  ISETP.NE.U32.AND P0, PT, RZ, UR4, PT ;  /* 0x00000004ff007c0c */ /* 0x000fc8000bf05070 */
[----:B------:R-:W-:-:S13]  /*0ce0*/  ISETP.NE.AND.EX P0, PT, RZ, UR5, PT, P0 ;  /* 0x00000005ff007c0c */ /* 0x000fda000bf05300 */
[----:B------:R-:W-:Y:S05]  /*0cf0*/  @!P0 BRA `(.L_x_7) ;  /* 0x00000000001c8947 */ /* 0x000fea0003800000 */
[----:B------:R-:W0:Y:S02]  /*0d00*/  LDC.64 R2, c[0x0][0x598] ;  /* 0x00016600ff027b82 */ /* 0x000e240000000a00 */
[----:B0-----:R-:W2:Y:S02]  /*0d10*/  LDG.E.64 R2, desc[UR48][R2.64] ;  /* 0x0000003002027981 */ /* 0x001ea4000c1e1b00 */
[----:B--2---:R-:W-:-:S04]  /*0d20*/  ISETP.NE.U32.AND P0, PT, R2, RZ, PT ;  /* 0x000000ff0200720c */ /* 0x004fc80003f05070 */
[----:B------:R-:W-:-:S13]  /*0d30*/  ISETP.NE.AND.EX P0, PT, R3, RZ, PT, P0 ;  /* 0x000000ff0300720c */ /* 0x000fda0003f05300 */
[----:B------:R-:W-:Y:S05]  /*0d40*/  @!P0 BRA `(.L_x_7) ;  /* 0x0000000000088947 */ /* 0x000fea0003800000 */
[----:B------:R0:W5:Y:S01]  /*0d50*/  LD.E R2, desc[UR48][R2.64] ;  /* 0x0000003002027980 */ /* 0x000162000c101900 */
[----:B------:R-:W-:Y:S05]  /*0d60*/  BRA `(.L_x_8) ;  /* 0x0000000000247947 */ /* 0x000fea0003800000 */
.L_x_7:
[----:B------:R-:W-:Y:S02]  /*0d70*/  ULDC.64 UR4, c[0x0][0x588] ;  /* 0x0001620000047ab9 */ /* 0x000fe40000000a00 */
[----:B------:R-:W-:-:S04]  /*0d80*/  ISETP.NE.U32.AND P0, PT, RZ, UR4, PT ;  /* 0x00000004ff007c0c */ /* 0x000fc8000bf05070 */
[----:B------:R-:W-:-:S13]  /*0d90*/  ISETP.NE.AND.EX P0, PT, RZ, UR5, PT, P0 ;  /* 0x00000005ff007c0c */ /* 0x000fda000bf05300 */
[----:B------:R-:W-:Y:S05]  /*0da0*/  @!P0 BRA `(.L_x_9) ;  /* 0x00000000000c8947 */ /* 0x000fea0003800000 */
[----:B------:R-:W0:Y:S02]  /*0db0*/  LDC.64 R2, c[0x0][0x588] ;  /* 0x00016200ff027b82 */ /* 0x000e240000000a00 */
[----:B0-----:R1:W5:Y:S01]  /*0dc0*/  LDG.E R2, desc[UR48][R2.64] ;  /* 0x0000003002027981 */ /* 0x001362000c1e1900 */
[----:B------:R-:W-:Y:S05]  /*0dd0*/  BRA `(.L_x_8) ;  /* 0x0000000000087947 */ /* 0x000fea0003800000 */
.L_x_9:
[----:B------:R-:W-:Y:S02]  /*0de0*/  ULDC UR4, c[0x0][0x580] ;  /* 0x0001600000047ab9 */ /* 0x000fe40000000800 */
[----:B------:R-:W-:-:S07]  /*0df0*/  IMAD.U32 R2, RZ, RZ, UR4 ;  /* 0x00000004ff027e24 */ /* 0x000fce000f8e00ff */
.L_x_8:
[----:B------:R-:W-:Y:S02]  /*0e00*/  ULDC.64 UR4, c[0x0][0x5a0] ;  /* 0x0001680000047ab9 */ /* 0x000fe40000000a00 */
[----:B------:R-:W-:-:S04]  /*0e10*/  ISETP.NE.U32.AND P0, PT, RZ, UR4, PT ;  /* 0x00000004ff007c0c */ /* 0x000fc8000bf05070 */
[----:B------:R-:W-:-:S13]  /*0e20*/  ISETP.NE.AND.EX P0, PT, RZ, UR5, PT, P0 ;  /* 0x00000005ff007c0c */ /* 0x000fda000bf05300 */
[----:B------:R-:W-:Y:S05]  /*0e30*/  @!P0 BRA `(.L_x_10) ;  /* 0x00000000001c8947 */ /* 0x000fea0003800000 */
[----:B------:R-:W2:Y:S02]  /*0e40*/  LDC.64 R4, c[0x0][0x5a0] ;  /* 0x00016800ff047b82 */ /* 0x000ea40000000a00 */
[----:B--2---:R-:W2:Y:S02]  /*0e50*/  LDG.E.64 R4, desc[UR48][R4.64] ;  /* 0x0000003004047981 */ /* 0x004ea4000c1e1b00 */
[----:B--2---:R-:W-:-:S04]  /*0e60*/  ISETP.NE.U32.AND P0, PT, R4, RZ, PT ;  /* 0x000000ff0400720c */ /* 0x004fc80003f05070 */
[----:B------:R-:W-:-:S13]  /*0e70*/  ISETP.NE.AND.EX P0, PT, R5, RZ, PT, P0 ;  /* 0x000000ff0500720c */ /* 0x000fda0003f05300 */
[----:B------:R-:W-:Y:S05]  /*0e80*/  @!P0 BRA `(.L_x_10) ;  /* 0x0000000000088947 */ /* 0x000fea0003800000 */
[----:B------:R2:W5:Y:S01]  /*0e90*/  LD.E R16, desc[UR48][R4.64] ;  /* 0x0000003004107980 */ /* 0x000562000c101900 */
[----:B------:R-:W-:Y:S05]  /*0ea0*/  BRA `(.L_x_11) ;  /* 0x0000000000247947 */ /* 0x000fea0003800000 */
.L_x_10:
[----:B------:R-:W-:Y:S02]  /*0eb0*/  ULDC.64 UR4, c[0x0][0x590] ;  /* 0x0001640000047ab9 */ /* 0x000fe40000000a00 */
[----:B------:R-:W-:-:S04]  /*0ec0*/  ISETP.NE.U32.AND P0, PT, RZ, UR4, PT ;  /* 0x00000004ff007c0c */ /* 0x000fc8000bf05070 */
[----:B------:R-:W-:-:S13]  /*0ed0*/  ISETP.NE.AND.EX P0, PT, RZ, UR5, PT, P0 ;  /* 0x00000005ff007c0c */ /* 0x000fda000bf05300 */
[----:B------:R-:W-:Y:S05]  /*0ee0*/  @!P0 BRA `(.L_x_12) ;  /* 0x00000000000c8947 */ /* 0x000fea0003800000 */
[----:B------:R-:W2:Y:S02]  /*0ef0*/  LDC.64 R4, c[0x0][0x590] ;  /* 0x00016400ff047b82 */ /* 0x000ea40000000a00 */
[----:B--2---:R3:W5:Y:S01]  /*0f00*/  LDG.E R16, desc[UR48][R4.64] ;  /* 0x0000003004107981 */ /* 0x004762000c1e1900 */
[----:B------:R-:W-:Y:S05]  /*0f10*/  BRA `(.L_x_11) ;  /* 0x0000000000087947 */ /* 0x000fea0003800000 */
.L_x_12:
[----:B------:R-:W-:Y:S02]  /*0f20*/  ULDC UR4, c[0x0][0x584] ;  /* 0x0001610000047ab9 */ /* 0x000fe40000000800 */
[----:B------:R-:W-:-:S07]  /*0f30*/  IMAD.U32 R16, RZ, RZ, UR4 ;  /* 0x00000004ff107e24 */ /* 0x000fce000f8e00ff */
.L_x_11:
[----:B------:R-:W-:-:S13]  /*0f40*/  LOP3.LUT P0, RZ, R0, 0xff, RZ, 0xc0, !PT ;  /* 0x000000ff00ff7812 */ /* 0x000fda000780c0ff */
[----:B------:R-:W-:Y:S05]  /*0f50*/  @!P0 EXIT ;  /* 0x000000000000894d */ /* 0x000fea0003800000 */
[----:B------:R-:W-:Y:S01]  /*0f60*/  ULDC UR4, c[0x0][0x28c] ;  /* 0x0000a30000047ab9 */ /* 0x000fe20000000800 */
[----:B------:R-:W-:Y:S01]  /*0f70*/  UMOV UR36, URZ ;  /* 0x0000003f00247c82 */ /* 0x000fe20008000000 */
[----:B------:R-:W-:Y:S01]  /*0f80*/  UIADD3 UR4, UR4, 0x3f, URZ ;  /* 0x0000003f04047890 */ /* 0x000fe2000fffe03f */
[----:B------:R-:W-:-:S03]  /*0f90*/  UMOV UR37, URZ ;  /* 0x0000003f00257c82 */ /* 0x000fc60008000000 */
[----:B------:R-:W-:-:S04]  /*0fa0*/  USHF.R.S32.HI UR5, URZ, 0x1f, UR4 ;  /* 0x0000001f3f057899 */ /* 0x000fc80008011404 */
[----:B------:R-:W-:-:S04]  /*0fb0*/  ULEA.HI UR5, UR5, UR4, URZ, 0x6 ;  /* 0x0000000405057291 */ /* 0x000fc8000f8f303f */
[----:B------:R-:W-:-:S12]  /*0fc0*/  USHF.R.S32.HI UR38, URZ, 0x6, UR5 ;  /* 0x000000063f267899 */ /* 0x000fd80008011405 */
.L_x_476:
[----:B----4-:R-:W4:Y:S01]  /*0fd0*/  S2R R0, SR_TID.X ;  /* 0x0000000000007919 */ /* 0x010f220000002100 */
[----:B0-----:R-:W0:Y:S01]  /*0fe0*/  S2UR UR6, SR_CgaCtaId ;  /* 0x00000000000679c3 */ /* 0x001e220000008800 */
[----:B------:R-:W-:Y:S02]  /*0ff0*/  UMOV UR39, 0x400 ;  /* 0x0000040000277882 */ /* 0x000fe40000000000 */
[----:B0-----:R-:W-:Y:S01]  /*1000*/  ULEA UR39, UR6, UR39, 0x18 ;  /* 0x0000002706277291 */ /* 0x001fe2000f8ec03f */
[----:B----4-:R-:W-:-:S04]  /*1010*/  LOP3.LUT R0, R0, 0x80, RZ, 0xc0, !PT ;  /* 0x0000008000007812 */ /* 0x010fc800078ec0ff */
[----:B------:R-:W-:-:S06]  /*1020*/  SHF.R.U32.HI R0, RZ, 0x7, R0 ;  /* 0x00000007ff007819 */ /* 0x000fcc0000011600 */
[----:B------:R-:W0:Y:S02]  /*1030*/  SHFL.IDX PT, R0, R0, RZ, 0x1f ;  /* 0x00001fff00007589 */ /* 0x000e2400000e0000 */
[----:B0-----:R-:W-:-:S13]  /*1040*/  R2UR UR4, R0 ;  /* 0x00000000000472ca */ /* 0x001fda00000e0000 */
[----:B------:R-:W-:-:S04]  /*1050*/  ULEA.HI UR5, UR4, UR4, URZ, 0x1 ;  /* 0x0000000404057291 */ /* 0x000fc8000f8f083f */
[----:B------:R-:W-:-:S04]  /*1060*/  ULOP3.LUT UR5, UR5, 0x7fffe, URZ, 0xc0, !UPT ;  /* 0x0007fffe05057892 */ /* 0x000fc8000f8ec03f */
[----:B------:R-:W-:-:S03]  /*1070*/  UIADD3 UR5, UR4, -UR5, URZ ;  /* 0x8000000504057290 */ /* 0x000fc6000fffe03f */
[----:B------:R-:W-:Y:S01]  /*1080*/  ULDC UR4, c[0x0][0x28c] ;  /* 0x0000a30000047ab9 */ /* 0x000fe20000000800 */
[----:B------:R-:W-:Y:S01]  /*1090*/  ULEA UR5, UR5, UR39, 0xd ;  /* 0x0000002705057291 */ /* 0x000fe2000f8e683f */
[----:B------:R-:W-:-:S03]  /*10a0*/  ISETP.LT.AND P0, PT, RZ, UR4, PT ;  /* 0x00000004ff007c0c */ /* 0x000fc6000bf01270 */
[----:B------:R-:W-:-:S04]  /*10b0*/  UIADD3 UR5, UR5, 0x100, URZ ;  /* 0x0000010005057890 */ /* 0x000fc8000fffe03f */
[----:B------:R-:W-:-:S04]  /*10c0*/  USHF.R.U32.HI UR5, URZ, 0x4, UR5 ;  /* 0x000000043f057899 */ /* 0x000fc80008011605 */
[----:B------:R-:W-:Y:S02]  /*10d0*/  ULOP3.LUT UR40, UR5, 0x3fff, URZ, 0xc0, !UPT ;  /* 0x00003fff05287892 */ /* 0x000fe4000f8ec03f */
[----:B-123--:R-:W-:Y:S10]  /*10e0*/  @P0 BRA `(.L_x_13) ;  /* 0x0000000000400947 */ /* 0x00eff40003800000 */
[----:B------:R-:W-:Y:S01]  /*10f0*/  MOV R0, 0x0 ;  /* 0x0000000000007802 */ /* 0x000fe20000000f00 */
[----:B------:R-:W-:Y:S01]  /*1100*/  ULDC.64 UR4, c[0x4][0x68] ;  /* 0x01001a0000047ab9 */ /* 0x000fe20000000a00 */
[----:B------:R-:W-:Y:S01]  /*1110*/  ULDC.64 UR6, c[0x4][0x8] ;  /* 0x0100020000067ab9 */ /* 0x000fe20000000a00 */
[----:B--23--:R-:W-:Y:S01]  /*1120*/  IMAD.U32 R4, RZ, RZ, UR4 ;  /* 0x00000004ff047e24 */ /* 0x00cfe2000f8e00ff */
[----:B------:R0:W2:Y:S01]  /*1130*/  LDC.64 R14, c[0x4][R0] ;  /* 0x01000000000e7b82 */ /* 0x0000a20000000a00 */
[----:B------:R-:W-:Y:S01]  /*1140*/  IMAD.U32 R5, RZ, RZ, UR5 ;  /* 0x00000005ff057e24 */ /* 0x000fe2000f8e00ff */
[----:B------:R-:W-:Y:S01]  /*1150*/  ULDC.64 UR4, c[0x4][0x70] ;  /* 0x01001c0000047ab9 */ /* 0x000fe20000000a00 */
[----:B------:R-:W-:Y:S01]  /*1160*/  IMAD.U32 R10, RZ, RZ, UR6 ;  /* 0x00000006ff0a7e24 */ /* 0x000fe2000f8e00ff */
[----:B------:R-:W-:Y:S01]  /*1170*/  MOV R11, UR7 ;  /* 0x00000007000b7c02 */ /* 0x000fe20008000f00 */
[----:B------:R-:W-:Y:S02]  /*1180*/  IMAD.U32 R6, RZ, RZ, UR4 ;  /* 0x00000004ff067e24 */ /* 0x000fe4000f8e00ff */
[----:B------:R-:W-:-:S02]  /*1190*/  IMAD.U32 R7, RZ, RZ, UR5 ;  /* 0x00000005ff077e24 */ /* 0x000fc4000f8e00ff */
[----:B------:R-:W-:Y:S02]  /*11a0*/  IMAD.MOV.U32 R8, RZ, RZ, 0x1e1 ;  /* 0x000001e1ff087424 */ /* 0x000fe400078e00ff */
[----:B------:R-:W-:Y:S02]  /*11b0*/  IMAD.MOV.U32 R12, RZ, RZ, 0x1 ;  /* 0x00000001ff0c7424 */ /* 0x000fe400078e00ff */
[----:B0-----:R-:W-:-:S07]  /*11c0*/  IMAD.MOV.U32 R13, RZ, RZ, RZ ;  /* 0x000000ffff0d7224 */ /* 0x001fce00078e00ff */
[----:B------:R-:W-:-:S07]  /*11d0*/  LEPC R20, `(.L_x_13) ;  /* 0x000000001014794e */ /* 0x000fce0000000000 */
[----:B-12--5:R-:W-:Y:S05]  /*11e0*/  CALL.ABS.NOINC R14 ;  /* 0x000000000e007343 */ /* 0x026fea0003c00000 */
.L_x_13:
[----:B------:R-:W4:Y:S02]  /*11f0*/  LDL R19, [R1+0x80] ;  /* 0x0000800001137983 */ /* 0x000f240000100800 */
[----:B----4-:R-:W-:-:S04]  /*1200*/  LOP3.LUT R0, R19, 0x1, RZ, 0xfc, !PT ;  /* 0x0000000113007812 */ /* 0x010fc800078efcff */
[----:B------:R-:W-:-:S13]  /*1210*/  ISETP.NE.AND P0, PT, R0, 0x3, PT ;  /* 0x000000030000780c */ /* 0x000fda0003f05270 */
[----:B------:R-:W-:Y:S05]  /*1220*/  @!P0 BRA `(.L_x_14) ;  /* 0x0000000000048947 */ /* 0x000fea0003800000 */
[----:B------:R-:W-:Y:S01]  /*1230*/  BPT.TRAP 0x1 ;  /* 0x000000040000795c */ /* 0x000fe20000300000 */
.L_x_14:
[----:B-1----:R-:W-:Y:S02]  /*1240*/  IMAD.U32 R3, RZ, RZ, UR37 ;  /* 0x00000025ff037e24 */ /* 0x002fe4000f8e00ff */
[----:B------:R-:W-:-:S03]  /*1250*/  IMAD.U32 R0, RZ, RZ, UR36 ;  /* 0x00000024ff007e24 */ /* 0x000fc6000f8e00ff */
[----:B------:R-:W-:Y:S02]  /*1260*/  LEA R3, R3, UR39, 0x3 ;  /* 0x0000002703037c11 */ /* 0x000fe4000f8e18ff */
[----:B------:R-:W-:-:S04]  /*1270*/  SHF.L.U32 R0, R0, 0x1f, RZ ;  /* 0x0000001f00007819 */ /* 0x000fc800000006ff */
[----:B------:R0:W1:Y:S01]  /*1280*/  SYNCS.PHASECHK.TRANS64.TRYWAIT P1, [R3+URZ], R0 ;  /* 0x00000000030075a7 */ /* 0x000062000802017f */
[----:B------:R-:W-:Y:S05]  /*1290*/  @!P0 BRA `(.L_x_15) ;  /* 0x0000000000048947 */ /* 0x000fea0003800000 */
[----:B------:R-:W-:Y:S01]  /*12a0*/  BPT.TRAP 0x1 ;  /* 0x000000040000795c */ /* 0x000fe20000300000 */
.L_x_15:
[----:B-1----:R-:W-:Y:S05]  /*12b0*/  @P1 BRA `(.L_x_16) ;  /* 0x0000000000081947 */ /* 0x002fea0003800000 */
[----:B------:R-:W1:Y:S02]  /*12c0*/  SYNCS.PHASECHK.TRANS64.TRYWAIT P1, [R3+URZ], R0 ;  /* 0x00000000030075a7 */ /* 0x000e64000802017f */
[----:B-1----:R-:W-:Y:S05]  /*12d0*/  @!P1 BRA `(.L_x_17) ;  /* 0x0000014c009c9947 */ /* 0x002fea0003800000 */
.L_x_16:
[----:B------:R-:W-:-:S04]  /*12e0*/  UISETP.LT.AND UP0, UPT, UR38, 0x1, UPT ;  /* 0x000000012600788c */ /* 0x000fc8000bf01270 */
[----:B------:R-:W-:-:S06]  /*12f0*/  USEL UR4, UR38, 0x1, UP0 ;  /* 0x0000000126047887 */ /* 0x000fcc0008000000 */
[----:B--23--:R-:W-:Y:S01]  /*1300*/  IMAD.U32 R5, RZ, RZ, UR4 ;  /* 0x00000004ff057e24 */ /* 0x00cfe2000f8e00ff */
[----:B------:R-:W-:Y:S05]  /*1310*/  WARPSYNC.ALL ;  /* 0x0000000000007948 */ /* 0x000fea0003800000 */
[----:B------:R-:W-:-:S04]  /*1320*/  IADD3 R5, -R5, UR38, RZ ;  /* 0x0000002605057c10 */ /* 0x000fc8000fffe1ff */
[----:B------:R-:W-:Y:S01]  /*1330*/  ISETP.GE.AND P1, PT, R5, 0x1, PT ;  /* 0x000000010500780c */ /* 0x000fe20003f26270 */
[----:B------:R-:W-:Y:S01]  /*1340*/  UIADD3 UR4, UR39, 0x18100, URZ ;  /* 0x0001810027047890 */ /* 0x000fe2000fffe03f */
[----:B------:R-:W-:Y:S01]  /*1350*/  WARPGROUP.ARRIVE ;  /* 0x00000000000079c5 */ /* 0x000fe20000000000 */
[----:B------:R-:W-:Y:S01]  /*1360*/  UMOV UR9, 0x40000040 ;  /* 0x4000004000097882 */ /* 0x000fe20000000000 */
[----:B------:R-:W-:Y:S01]  /*1370*/  UMOV UR11, 0x40000040 ;  /* 0x40000040000b7882 */ /* 0x000fe20000000000 */
[----:B------:R-:W-:Y:S02]  /*1380*/  USHF.R.U32.HI UR5, URZ, 0x4, UR4 ;  /* 0x000000043f057899 */ /* 0x000fe40008011604 */
[----:B------:R-:W-:Y:S02]  /*1390*/  ULOP3.LUT UR4, UR40, 0x10000, URZ, 0xfc, !UPT ;  /* 0x0001000028047892 */ /* 0x000fe4000f8efc3f */
[----:B------:R-:W-:Y:S02]  /*13a0*/  ULOP3.LUT UR5, UR5, 0x3fff, URZ, 0xc0, !UPT ;  /* 0x00003fff05057892 */ /* 0x000fe4000f8ec03f */
[----:B------:R-:W-:-:S02]  /*13b0*/  UIMAD UR7, UR37, 0x600, UR4 ;  /* 0x00000600250778a4 */ /* 0x000fc4000f8e0204 */
[----:B------:R-:W-:Y:S01]  /*13c0*/  ULOP3.LUT UR5, UR5, 0x10000, URZ, 0xfc, !UPT ;  /* 0x0001000005057892 */ /* 0x000fe2000f8efc3f */
[----:B------:R-:W-:Y:S01]  /*13d0*/  UMOV UR17, UR9 ;  /* 0x0000000900117c82 */ /* 0x000fe20008000000 */
[----:B------:R-:W-:Y:S02]  /*13e0*/  UMOV UR19, 0x40000040 ;  /* 0x4000004000137882 */ /* 0x000fe40000000000 */
[----:B------:R-:W-:Y:S01]  /*13f0*/  UIMAD UR6, UR37, 0x700, UR5 ;  /* 0x00000700250678a4 */ /* 0x000fe2000f8e0205 */
[----:B------:R-:W-:Y:S01]  /*1400*/  UMOV UR8, UR7 ;  /* 0x0000000700087c82 */ /* 0x000fe20008000000 */
[----:B------:R-:W-:Y:S02]  /*1410*/  UMOV UR21, UR9 ;  /* 0x0000000900157c82 */ /* 0x000fe40008000000 */
[----:B------:R-:W-:Y:S01]  /*1420*/  UIADD3 UR18, UR6, 0x100, URZ ;  /* 0x0000010006127890 */ /* 0x000fe2000fffe03f */
[----:B------:R-:W-:Y:S02]  /*1430*/  UMOV UR16, UR8 ;  /* 0x0000000800107c82 */ /* 0x000fe40008000000 */
[----:B------:R-:W-:Y:S01]  /*1440*/  UMOV UR10, UR6 ;  /* 0x00000006000a7c82 */ /* 0x000fe20008000000 */
[----:B------:R-:W-:Y:S01]  /*1450*/  UIADD3 UR22, UR6, 0x200, URZ ;  /* 0x0000020006167890 */ /* 0x000fe2000fffe03f */
[----:B------:R-:W-:Y:S01]  /*1460*/  HGMMA.64x32x16.F32 R24, gdesc[UR8], RZ, !UPT, gsb0 ;  /* 0x00600000081879f0 */ /* 0x000fe2000c0008ff */
[----:B------:R-:W-:Y:S01]  /*1470*/  UMOV UR20, UR8 ;  /* 0x0000000800147c82 */ /* 0x000fe20008000000 */
[----:B------:R-:W-:Y:S01]  /*1480*/  UMOV UR23, 0x40000040 ;  /* 0x4000004000177882 */ /* 0x000fe20000000000 */
[----:B------:R-:W-:Y:S01]  /*1490*/  UIADD3 UR14, UR6, 0x300, URZ ;  /* 0x00000300060e7890 */ /* 0x000fe2000fffe03f */
[----:B------:R-:W-:Y:S01]  /*14a0*/  UMOV UR12, UR8 ;  /* 0x00000008000c7c82 */ /* 0x000fe20008000000 */
        /* <DEDUP_REMOVED lines=10> */
[----:B------:R-:W-:-:S02]  /*1550*/  UIADD3 UR27, UR7, 0x2, URZ ;  /* 0x00000002071b7890 */ /* 0x000fc4000fffe03f */
[----:B------:R-:W-:Y:S01]  /*1560*/  UIADD3 UR26, UR6, 0x600, URZ ;  /* 0x00000600061a7890 */ /* 0x000fe2000fffe03f */
[----:B------:R-:W-:Y:S01]  /*1570*/  UMOV UR24, UR8 ;  /* 0x0000000800187c82 */ /* 0x000fe20008000000 */
[----:B------:R-:W-:Y:S01]  /*1580*/  UMOV UR25, UR9 ;  /* 0x0000000900197c82 */ /* 0x000fe20008000000 */
[----:B------:R-:W-:Y:S02]  /*1590*/  UIADD3 UR40, UR7, 0x400, URZ ;  /* 0x0000040007287890 */ /* 0x000fe4000fffe03f */
[----:B------:R-:W-:Y:S01]  /*15a0*/  UMOV UR8, UR27 ;  /* 0x0000001b00087c82 */ /* 0x000fe20008000000 */
[----:B------:R-:W-:Y:S01]  /*15b0*/  UMOV UR27, 0x40000040 ;  /* 0x40000040001b7882 */ /* 0x000fe20000000000 */
[----:B------:R-:W-:Y:S01]  /*15c0*/  UMOV UR41, 0x40000040 ;  /* 0x4000004000297882 */ /* 0x000fe20000000000 */
[----:B------:R-:W-:Y:S01]  /*15d0*/  UMOV UR42, UR26 ;  /* 0x0000001a002a7c82 */ /* 0x000fe20008000000 */
[----:B------:R-:W-:Y:S01]  /*15e0*/  UMOV UR43, UR27 ;  /* 0x0000001b002b7c82 */ /* 0x000fe20008000000 */
[----:B------:R-:W-:Y:S01]  /*15f0*/  UMOV UR9, 0x40000040 ;  /* 0x4000004000097882 */ /* 0x000fe20000000000 */
[----:B------:R-:W-:Y:S01]  /*1600*/  UIADD3 UR46, UR6, 0x402, URZ ;  /* 0x00000402062e7890 */ /* 0x000fe2000fffe03f */
[----:B------:R-:W-:Y:S01]  /*1610*/  UMOV UR44, UR8 ;  /* 0x00000008002c7c82 */ /* 0x000fe20008000000 */
[----:B------:R-:W-:Y:S01]  /*1620*/  UMOV UR45, UR9 ;  /* 0x00000009002d7c82 */ /* 0x000fe20008000000 */
[----:B------:R-:W-:-:S02]  /*1630*/  WARPGROUP.DEPBAR.LE gsb0, 0x0 ;  /* 0x00008000000079c5 */ /* 0x000fc40000010000 */
[----:B------:R-:W-:Y:S01]  /*1640*/  WARPGROUP.ARRIVE ;  /* 0x00000000000079c5 */ /* 0x000fe20000000000 */
[----:B------:R-:W-:Y:S01]  /*1650*/  IMAD.MOV.U32 R21, RZ, RZ, R24 ;  /* 0x000000ffff157224 */ /* 0x000fe200078e0018 */
[----:B------:R-:W-:Y:S01]  /*1660*/  MOV R11, R31 ;  /* 0x0000001f000b7202 */ /* 0x000fe20000000f00 */
[----:B------:R-:W-:Y:S02]  /*1670*/  IMAD.MOV.U32 R20, RZ, RZ, R25 ;  /* 0x000000ffff147224 */ /* 0x000fe400078e0019 */
[----:B------:R-:W-:Y:S01]  /*1680*/  IMAD.MOV.U32 R19, RZ, RZ, R26 ;  /* 0x000000ffff137224 */ /* 0x000fe200078e001a */
[----:B------:R-:W-:Y:S01]  /*1690*/  HGMMA.64x32x16.F32 R200, gdesc[UR16], RZ, !UPT, gsb0 ;  /* 0x0060000010c879f0 */ /* 0x000fe2000c0008ff */
[----:B------:R-:W-:Y:S01]  /*16a0*/  IMAD.MOV.U32 R15, RZ, RZ, R27 ;  /* 0x000000ffff0f7224 */ /* 0x000fe200078e001b */
[----:B------:R-:W-:Y:S01]  /*16b0*/  UMOV UR16, UR40 ;  /* 0x0000002800107c82 */ /* 0x000fe20008000000 */
[----:B------:R-:W-:Y:S01]  /*16c0*/  IMAD.MOV.U32 R14, RZ, RZ, R28 ;  /* 0x000000ffff0e7224 */ /* 0x000fe200078e001c */
[----:B------:R-:W-:Y:S01]  /*16d0*/  UMOV UR17, UR41 ;  /* 0x0000002900117c82 */ /* 0x000fe20008000000 */
[----:B------:R-:W-:-:S02]  /*16e0*/  IMAD.MOV.U32 R13, RZ, RZ, R29 ;  /* 0x000000ffff0d7224 */ /* 0x000fc400078e001d */
[----:B------:R-:W-:Y:S02]  /*16f0*/  IMAD.MOV.U32 R12, RZ, RZ, R30 ;  /* 0x000000ffff0c7224 */ /* 0x000fe400078e001e */
[----:B------:R-:W-:Y:S01]  /*1700*/  IMAD.MOV.U32 R10, RZ, RZ, R32 ;  /* 0x000000ffff0a7224 */ /* 0x000fe200078e0020 */
[----:B------:R-:W-:Y:S01]  /*1710*/  MOV R217, R13 ;  /* 0x0000000d00d97202 */ /* 0x000fe20000000f00 */
[----:B------:R-:W-:Y:S02]  /*1720*/  IMAD.MOV.U32 R9, RZ, RZ, R33 ;  /* 0x000000ffff097224 */ /* 0x000fe400078e0021 */
[----:B------:R-:W-:Y:S02]  /*1730*/  IMAD.MOV.U32 R8, RZ, RZ, R34 ;  /* 0x000000ffff087224 */ /* 0x000fe400078e0022 */
[----:B------:R-:W-:Y:S02]  /*1740*/  IMAD.MOV.U32 R7, RZ, RZ, R35 ;  /* 0x000000ffff077224 */ /* 0x000fe400078e0023 */
[----:B------:R-:W-:-:S02]  /*1750*/  IMAD.MOV.U32 R6, RZ, RZ, R36 ;  /* 0x000000ffff067224 */ /* 0x000fc400078e0024 */
[----:B------:R-:W-:Y:S02]  /*1760*/  IMAD.MOV.U32 R4, RZ, RZ, R37 ;  /* 0x000000ffff047224 */ /* 0x000fe400078e0025 */
[----:B01----:R-:W-:Y:S02]  /*1770*/  IMAD.MOV.U32 R3, RZ, RZ, R38 ;  /* 0x000000ffff037224 */ /* 0x003fe400078e0026 */
[----:B------:R-:W-:Y:S02]  /*1780*/  IMAD.MOV.U32 R0, RZ, RZ, R39 ;  /* 0x000000ffff007224 */ /* 0x000fe400078e0027 */
[----:B------:R-:W-:Y:S02]  /*1790*/  IMAD.MOV.U32 R226, RZ, RZ, R3 ;  /* 0x000000ffffe27224 */ /* 0x000fe400078e0003 */
[----:B------:R-:W-:Y:S02]  /*17a0*/  IMAD.MOV.U32 R227, RZ, RZ, R0 ;  /* 0x000000ffffe37224 */ /* 0x000fe400078e0000 */
[----:B------:R-:W-:-:S02]  /*17b0*/  IMAD.MOV.U32 R224, RZ, RZ, R6 ;  /* 0x000000ffffe07224 */ /* 0x000fc400078e0006 */
[----:B------:R-:W-:Y:S02]  /*17c0*/  IMAD.MOV.U32 R225, RZ, RZ, R4 ;  /* 0x000000ffffe17224 */ /* 0x000fe400078e0004 */
[----:B------:R-:W-:Y:S02]  /*17d0*/  IMAD.MOV.U32 R216, RZ, RZ, R14 ;  /* 0x000000ffffd87224 */ /* 0x000fe400078e000e */
[----:B------:R-:W-:Y:S02]  /*17e0*/  IMAD.MOV.U32 R218, RZ, RZ, R12 ;  /* 0x000000ffffda7224 */ /* 0x000fe400078e000c */
[----:B------:R-:W-:Y:S02]  /*17f0*/  IMAD.MOV.U32 R219, RZ, RZ, R11 ;  /* 0x000000ffffdb7224 */ /* 0x000fe400078e000b */
[----:B------:R-:W-:Y:S02]  /*1800*/  IMAD.MOV.U32 R220, RZ, RZ, R10 ;  /* 0x000000ffffdc7224 */ /* 0x000fe400078e000a */
[----:B------:R-:W-:-:S02]  /*1810*/  IMAD.MOV.U32 R221, RZ, RZ, R9 ;  /* 0x000000ffffdd7224 */ /* 0x000fc400078e0009 */
[----:B------:R-:W-:Y:S02]  /*1820*/  IMAD.MOV.U32 R222, RZ, RZ, R8 ;  /* 0x000000ffffde7224 */ /* 0x000fe400078e0008 */
[----:B------:R-:W-:Y:S01]  /*1830*/  IMAD.MOV.U32 R223, RZ, RZ, R7 ;  /* 0x000000ffffdf7224 */ /* 0x000fe200078e0007 */
[----:B------:R-:W-:Y:S02]  /*1840*/  WARPGROUP.DEPBAR.LE gsb0, 0x0 ;  /* 0x00008000000079c5 */ /* 0x000fe40000010000 */
[----:B------:R-:W-:Y:S01]  /*1850*/  WARPGROUP.ARRIVE ;  /* 0x00000000000079c5 */ /* 0x000fe20000000000 */
[----:B------:R0:W-:Y:S04]  /*1860*/  STL.64 [R1+0x150], R214 ;  /* 0x000150d601007387 */ /* 0x0001e80000100a00 */
[----:B------:R1:W-:Y:S01]  /*1870*/  STL.64 [R1+0x148], R212 ;  /* 0x000148d401007387 */ /* 0x0003e20000100a00 */
[----:B------:R-:W-:Y:S01]  /*1880*/  HGMMA.64x32x16.F32 R168, gdesc[UR20], RZ, !UPT, gsb0 ;  /* 0x0060000014a879f0 */ /* 0x000fe2000c0008ff */
[----:B------:R-:W-:Y:S01]  /*1890*/  UMOV UR20, UR40 ;  /* 0x0000002800147c82 */ /* 0x000fe20008000000 */
[----:B------:R-:W-:Y:S01]  /*18a0*/  UMOV UR21, UR41 ;  /* 0x0000002900157c82 */ /* 0x000fe20008000000 */
[----:B0-----:R-:W-:-:S02]  /*18b0*/  IMAD.MOV.U32 R214, RZ, RZ, R19 ;  /* 0x000000ffffd67224 */ /* 0x001fc400078e0013 */
[----:B------:R-:W-:Y:S02]  /*18c0*/  IMAD.MOV.U32 R215, RZ, RZ, R15 ;  /* 0x000000ffffd77224 */ /* 0x000fe400078e000f */
[----:B-1----:R-:W-:Y:S02]  /*18d0*/  IMAD.MOV.U32 R212, RZ, RZ, R21 ;  /* 0x000000ffffd47224 */ /* 0x002fe400078e0015 */
[----:B------:R-:W-:Y:S01]  /*18e0*/  IMAD.MOV.U32 R213, RZ, RZ, R20 ;  /* 0x000000ffffd57224 */ /* 0x000fe200078e0014 */
[----:B------:R-:W-:Y:S04]  /*18f0*/  STL.64 [R1+0x190], R214 ;  /* 0x000190d601007387 */ /* 0x000fe80000100a00 */
[----:B------:R-:W-:Y:S04]  /*1900*/  STL.64 [R1+0x188], R212 ;  /* 0x000188d401007387 */ /* 0x000fe80000100a00 */
[----:B------:R-:W-:Y:S04]  /*1910*/  STL.64 [R1+0x180], R210 ;  /* 0x000180d201007387 */ /* 0x000fe80000100a00 */
[----:B------:R-:W-:Y:S04]  /*1920*/  STL.64 [R1+0x178], R208 ;  /* 0x000178d001007387 */ /* 0x000fe80000100a00 */
[----:B------:R-:W-:Y:S04]  /*1930*/  STL.64 [R1+0x170], R206 ;  /* 0x000170ce01007387 */ /* 0x000fe80000100a00 */
[----:B------:R-:W-:Y:S04]  /*1940*/  STL.64 [R1+0x168], R204 ;  /* 0x000168cc01007387 */ /* 0x000fe80000100a00 */
[----:B------:R-:W-:Y:S04]  /*1950*/  STL.64 [R1+0x160], R202 ;  /* 0x000160ca01007387 */ /* 0x000fe80000100a00 */
[----:B------:R0:W-:Y:S01]  /*1960*/  STL.64 [R1+0x158], R200 ;  /* 0x000158c801007387 */ /* 0x0001e20000100a00 */
[----:B------:R-:W-:-:S02]  /*1970*/  WARPGROUP.DEPBAR.LE gsb0, 0x0 ;  /* 0x00008000000079c5 */ /* 0x000fc40000010000 */
[----:B------:R-:W-:-:S06]  /*1980*/  WARPGROUP.ARRIVE ;  /* 0x00000000000079c5 */ /* 0x000fcc0000000000 */
[----:B------:R-:W-:Y:S01]  /*1990*/  HGMMA.64x32x16.F32 R136, gdesc[UR12], RZ, !UPT, gsb0 ;  /* 0x006000000c8879f0 */ /* 0x000fe2000c0008ff */
[----:B------:R-:W-:Y:S01]  /*19a0*/  UMOV UR12, UR40 ;  /* 0x00000028000c7c82 */ /* 0x000fe20008000000 */
[----:B------:R-:W-:Y:S01]  /*19b0*/  UMOV UR13, UR41 ;  /* 0x00000029000d7c82 */ /* 0x000fe20008000000 */
[----:B------:R-:W-:Y:S02]  /*19c0*/  WARPGROUP.DEPBAR.LE gsb0, 0x0 ;  /* 0x00008000000079c5 */ /* 0x000fe40000010000 */
        /* <DEDUP_REMOVED lines=12> */
[----:B------:R-:W-:Y:S01]  /*1a90*/  UIADD3 UR26, UR6, 0x102, URZ ;  /* 0x00000102061a7890 */ /* 0x000fe2000fffe03f */
[----:B------:R-:W-:Y:S01]  /*1aa0*/  UMOV UR24, UR8 ;  /* 0x0000000800187c82 */ /* 0x000fe20008000000 */
[----:B------:R-:W-:Y:S01]  /*1ab0*/  UMOV UR25, UR9 ;  /* 0x0000000900197c82 */ /* 0x000fe20008000000 */
[----:B------:R-:W-:Y:S02]  /*1ac0*/  WARPGROUP.DEPBAR.LE gsb0, 0x0 ;  /* 0x00008000000079c5 */ /* 0x000fe40000010000 */
[----:B------:R-:W-:-:S06]  /*1ad0*/  WARPGROUP.ARRIVE ;  /* 0x00000000000079c5 */ /* 0x000fcc0000000000 */
[----:B------:R-:W-:Y:S01]  /*1ae0*/  HGMMA.64x32x16.F32 R24, gdesc[UR40], RZ, !UPT, gsb0 ;  /* 0x00600000281879f0 */ /* 0x000fe2000c0008ff */
[----:B------:R-:W-:Y:S01]  /*1af0*/  UMOV UR42, UR10 ;  /* 0x0000000a002a7c82 */ /* 0x000fe20008000000 */
[----:B------:R-:W-:Y:S01]  /*1b00*/  UMOV UR43, UR11 ;  /* 0x0000000b002b7c82 */ /* 0x000fe20008000000 */
[----:B------:R-:W-:Y:S01]  /*1b10*/  UMOV UR11, 0x40000040 ;  /* 0x40000040000b7882 */ /* 0x000fe20000000000 */
[----:B------:R-:W-:Y:S02]  /*1b20*/  WARPGROUP.DEPBAR.LE gsb0, 0x0 ;  /* 0x00008000000079c5 */ /* 0x000fe40000010000 */
[----:B------:R-:W-:-:S06]  /*1b30*/  WARPGROUP.ARRIVE ;  /* 0x00000000000079c5 */ /* 0x000fcc0000000000 */
[----:B------:R-:W-:Y:S01]  /*1b40*/  HGMMA.64x32x16.F32 R56, gdesc[UR32], RZ, !UPT, gsb0 ;  /* 0x00600000203879f0 */ /* 0x000fe2000c0008ff */
[----:B------:R-:W-:Y:S01]  /*1b50*/  UMOV UR27, 0x40000040 ;  /* 0x40000040001b7882 */ /* 0x000fe20000000000 */
[----:B------:R-:W-:Y:S01]  /*1b60*/  UIADD3 UR34, UR6, 0x202, URZ ;  /* 0x0000020206227890 */ /* 0x000fe2000fffe03f */
[----:B------:R-:W-:Y:S01]  /*1b70*/  UMOV UR32, UR8 ;  /* 0x0000000800207c82 */ /* 0x000fe20008000000 */
[----:B------:R-:W-:Y:S01]  /*1b80*/  UMOV UR33, UR9 ;  /* 0x0000000900217c82 */ /* 0x000fe20008000000 */
[----:B------:R-:W-:Y:S02]  /*1b90*/  WARPGROUP.DEPBAR.LE gsb0, 0x0 ;  /* 0x00008000000079c5 */ /* 0x000fe40000010000 */
[----:B------:R-:W-:-:S06]  /*1ba0*/  WARPGROUP.ARRIVE ;  /* 0x00000000000079c5 */ /* 0x000fcc0000000000 */
[----:B------:R-:W-:Y:S01]  /*1bb0*/  HGMMA.64x32x16.F32 R88, gdesc[UR28], RZ, !UPT, gsb0 ;  /* 0x006000001c5879f0 */ /* 0x000fe2000c0008ff */
[----:B------:R-:W-:Y:S01]  /*1bc0*/  UMOV UR35, 0x40000040 ;  /* 0x4000004000237882 */ /* 0x000fe20000000000 */
[----:B------:R-:W-:Y:S01]  /*1bd0*/  UMOV UR28, UR8 ;  /* 0x00000008001c7c82 */ /* 0x000fe20008000000 */
[----:B------:R-:W-:Y:S01]  /*1be0*/  UMOV UR29, UR9 ;  /* 0x00000009001d7c82 */ /* 0x000fe20008000000 */
[----:B------:R-:W-:Y:S02]  /*1bf0*/  WARPGROUP.DEPBAR.LE gsb0, 0x0 ;  /* 0x00008000000079c5 */ /* 0x000fe40000010000 */
[----:B------:R-:W-:-:S06]  /*1c00*/  WARPGROUP.ARRIVE ;  /* 0x00000000000079c5 */ /* 0x000fcc0000000000 */
[----:B------:R-:W-:Y:S01]  /*1c10*/  HGMMA.64x32x16.F32 R120, gdesc[UR12], RZ, !UPT, gsb0 ;  /* 0x006000000c7879f0 */ /* 0x000fe2000c0008ff */
[----:B------:R-:W-:-:S07]  /*1c20*/  UIADD3 UR12, UR6, 0x2, URZ ;  /* 0x00000002060c7890 */ /* 0x000fce000fffe03f */
[----:B------:R-:W-:Y:S01]  /*1c30*/  UMOV UR10, UR12 ;  /* 0x0000000c000a7c82 */ /* 0x000fe20008000000 */
[----:B------:R-:W-:Y:S02]  /*1c40*/  WARPGROUP.DEPBAR.LE gsb0, 0x0 ;  /* 0x00008000000079c5 */ /* 0x000fe40000010000 */
[----:B------:R-:W-:-:S06]  /*1c50*/  WARPGROUP.ARRIVE ;  /* 0x00000000000079c5 */ /* 0x000fcc0000000000 */
[----:B------:R-:W-:Y:S03]  /*1c60*/  HGMMA.64x32x16.F32 R152, gdesc[UR20], RZ, !UPT, gsb0 ;  /* 0x00600000149879f0 */ /* 0x000fe6000c0008ff */
[----:B------:R-:W-:Y:S02]  /*1c70*/  WARPGROUP.DEPBAR.LE gsb0, 0x0 ;  /* 0x00008000000079c5 */ /* 0x000fe40000010000 */
[----:B------:R-:W-:-:S06]  /*1c80*/  WARPGROUP.ARRIVE ;  /* 0x00000000000079c5 */ /* 0x000fcc0000000000 */
[----:B------:R-:W-:Y:S03]  /*1c90*/  HGMMA.64x32x16.F32 R184, gdesc[UR16], RZ, !UPT, gsb0 ;  /* 0x0060000010b879f0 */ /* 0x000fe6000c0008ff */
[----:B------:R-:W-:Y:S02]  /*1ca0*/  WARPGROUP.DEPBAR.LE gsb0, 0x0 ;  /* 0x00008000000079c5 */ /* 0x000fe40000010000 */
[----:B0-----:R-:W-:-:S06]  /*1cb0*/  WARPGROUP.ARRIVE ;  /* 0x00000000000079c5 */ /* 0x001fcc0000000000 */
[----:B------:R-:W-:Y:S03]  /*1cc0*/  HGMMA.64x32x16.F32 R200, gdesc[UR40], RZ, !UPT, gsb0 ;  /* 0x0060000028c879f0 */ /* 0x000fe6000c0008ff */
[----:B------:R-:W-:Y:S02]  /*1cd0*/  WARPGROUP.DEPBAR.LE gsb0, 0x0 ;  /* 0x00008000000079c5 */ /* 0x000fe40000010000 */
[----:B------:R-:W-:Y:S01]  /*1ce0*/  IMAD.MOV.U32 R3, RZ, RZ, R214 ;  /* 0x000000ffff037224 */ /* 0x000fe200078e00d6 */
[----:B------:R-:W-:Y:S01]  /*1cf0*/  MOV R15, R203 ;  /* 0x000000cb000f7202 */ /* 0x000fe20000000f00 */
[----:B------:R-:W-:Y:S02]  /*1d00*/  IMAD.MOV.U32 R0, RZ, RZ, R215 ;  /* 0x000000ffff007224 */ /* 0x000fe400078e00d7 */
[----:B------:R-:W-:Y:S01]  /*1d10*/  IMAD.MOV.U32 R6, RZ, RZ, R212 ;  /* 0x000000ffff067224 */ /* 0x000fe200078e00d4 */
[----:B------:R-:W2:Y:S01]  /*1d20*/  LDL.LU.64 R214, [R1+0x190] ;  /* 0x0001900001d67983 */ /* 0x000ea20000300a00 */
[----:B------:R-:W-:-:S02]  /*1d30*/  IMAD.MOV.U32 R4, RZ, RZ, R213 ;  /* 0x000000ffff047224 */ /* 0x000fc400078e00d5 */
[----:B------:R-:W-:Y:S01]  /*1d40*/  IMAD.MOV.U32 R8, RZ, RZ, R210 ;  /* 0x000000ffff087224 */ /* 0x000fe200078e00d2 */
[----:B------:R-:W2:Y:S01]  /*1d50*/  LDL.LU.64 R212, [R1+0x188] ;  /* 0x0001880001d47983 */ /* 0x000ea20000300a00 */
[----:B------:R-:W-:Y:S02]  /*1d60*/  IMAD.MOV.U32 R7, RZ, RZ, R211 ;  /* 0x000000ffff077224 */ /* 0x000fe400078e00d3 */
[----:B------:R-:W-:Y:S01]  /*1d70*/  IMAD.MOV.U32 R10, RZ, RZ, R208 ;  /* 0x000000ffff0a7224 */ /* 0x000fe200078e00d0 */
[----:B------:R-:W3:Y:S01]  /*1d80*/  LDL.LU.64 R210, [R1+0x180] ;  /* 0x0001800001d27983 */ /* 0x000ee20000300a00 */
[----:B------:R-:W-:Y:S02]  /*1d90*/  IMAD.MOV.U32 R9, RZ, RZ, R209 ;  /* 0x000000ffff097224 */ /* 0x000fe400078e00d1 */
[----:B------:R-:W-:Y:S01]  /*1da0*/  IMAD.MOV.U32 R12, RZ, RZ, R206 ;  /* 0x000000ffff0c7224 */ /* 0x000fe200078e00ce */
[----:B------:R-:W3:Y:S01]  /*1db0*/  LDL.LU.64 R208, [R1+0x178] ;  /* 0x0001780001d07983 */ /* 0x000ee20000300a00 */
[----:B------:R-:W-:-:S02]  /*1dc0*/  IMAD.MOV.U32 R11, RZ, RZ, R207 ;  /* 0x000000ffff0b7224 */ /* 0x000fc400078e00cf */
[----:B------:R-:W-:Y:S01]  /*1dd0*/  IMAD.MOV.U32 R14, RZ, RZ, R204 ;  /* 0x000000ffff0e7224 */ /* 0x000fe200078e00cc */
[----:B------:R-:W3:Y:S01]  /*1de0*/  LDL.LU.64 R206, [R1+0x170] ;  /* 0x0001700001ce7983 */ /* 0x000ee20000300a00 */
[----:B------:R-:W-:Y:S02]  /*1df0*/  IMAD.MOV.U32 R13, RZ, RZ, R205 ;  /* 0x000000ffff0d7224 */ /* 0x000fe400078e00cd */
[----:B------:R-:W-:Y:S01]  /*1e00*/  IMAD.MOV.U32 R19, RZ, RZ, R202 ;  /* 0x000000ffff137224 */ /* 0x000fe200078e00ca */
[----:B------:R-:W3:Y:S01]  /*1e10*/  LDL.LU.64 R204, [R1+0x168] ;  /* 0x0001680001cc7983 */ /* 0x000ee20000300a00 */
[----:B------:R-:W-:Y:S02]  /*1e20*/  IMAD.MOV.U32 R21, RZ, RZ, R200 ;  /* 0x000000ffff157224 */ /* 0x000fe400078e00c8 */
[----:B------:R-:W-:Y:S01]  /*1e30*/  IMAD.MOV.U32 R20, RZ, RZ, R201 ;  /* 0x000000ffff147224 */ /* 0x000fe200078e00c9 */
[----:B------:R-:W3:Y:S04]  /*1e40*/  LDL.LU.64 R202, [R1+0x160] ;  /* 0x0001600001ca7983 */ /* 0x000ee80000300a00 */
[----:B------:R-:W3:Y:S01]  /*1e50*/  LDL.LU.64 R200, [R1+0x158] ;  /* 0x0001580001c87983 */ /* 0x000ee20000300a00 */
[----:B--2---:R-:W-:-:S06]  /*1e60*/  WARPGROUP.ARRIVE ;  /* 0x00000000000079c5 */ /* 0x004fcc0000000000 */
[----:B------:R-:W-:Y:S03]  /*1e70*/  HGMMA.64x32x16.F32 R212, gdesc[UR8], R212, gsb0 ;  /* 0x0060000008d479f0 */ /* 0x000fe600080008d4 */
[----:B------:R-:W-:Y:S02]  /*1e80*/  WARPGROUP.DEPBAR.LE gsb0, 0x0 ;  /* 0x00008000000079c5 */ /* 0x000fe40000010000 */
[----:B------:R-:W-:Y:S04]  /*1e90*/  STL.64 [R1+0x40], R212 ;  /* 0x000040d401007387 */ /* 0x000fe80000100a00 */
[----:B------:R0:W-:Y:S04]  /*1ea0*/  STL.64 [R1+0x48], R214 ;  /* 0x000048d601007387 */ /* 0x0001e80000100a00 */
[----:B------:R-:W-:Y:S04]  /*1eb0*/  STL.64 [R1+0x50], R216 ;  /* 0x000050d801007387 */ /* 0x000fe80000100a00 */
[----:B------:R-:W-:Y:S04]  /*1ec0*/  STL.64 [R1+0x58], R218 ;  /* 0x000058da01007387 */ /* 0x000fe80000100a00 */
[----:B------:R-:W-:Y:S04]  /*1ed0*/  STL.64 [R1+0x60], R220 ;  /* 0x000060dc01007387 */ /* 0x000fe80000100a00 */
[----:B------:R-:W-:Y:S04]  /*1ee0*/  STL.64 [R1+0x68], R222 ;  /* 0x000068de01007387 */ /* 0x000fe80000100a00 */
[----:B------:R-:W-:Y:S04]  /*1ef0*/  STL.64 [R1+0x70], R224 ;  /* 0x000070e001007387 */ /* 0x000fe80000100a00 */
[----:B------:R-:W-:Y:S04]  /*1f00*/  STL.64 [R1+0x78], R226 ;  /* 0x000078e201007387 */ /* 0x000fe80000100a00 */
[----:B0-----:R-:W3:Y:S04]  /*1f10*/  LDL.LU.64 R214, [R1+0x150] ;  /* 0x0001500001d67983 */ /* 0x001ee80000300a00 */
[----:B------:R-:W3:Y:S01]  /*1f20*/  LDL.LU.64 R212, [R1+0x148] ;  /* 0x0001480001d47983 */ /* 0x000ee20000300a00 */
[----:B------:R-:W-:Y:S01]  /*1f30*/  UIADD3 UR30, UR6, 0x302, URZ ;  /* 0x00000302061e7890 */ /* 0x000fe2000fffe03f */
[----:B------:R-:W-:Y:S01]  /*1f40*/  UMOV UR31, 0x40000040 ;  /* 0x40000040001f7882 */ /* 0x000fe20000000000 */
[----:B------:R-:W-:Y:S01]  /*1f50*/  UMOV UR47, 0x40000040 ;  /* 0x40000040002f7882 */ /* 0x000fe20000000000 */
[----:B------:R-:W-:Y:S01]  /*1f60*/  UIADD3 UR14, UR6, 0x502, URZ ;  /* 0x00000502060e7890 */ /* 0x000fe2000fffe03f */
[----:B------:R-:W-:Y:S01]  /*1f70*/  UMOV UR12, UR8 ;  /* 0x00000008000c7c82 */ /* 0x000fe20008000000 */
[----:B------:R-:W-:Y:S01]  /*1f80*/  UMOV UR13, UR9 ;  /* 0x00000009000d7c82 */ /* 0x000fe20008000000 */
[----:B------:R-:W-:Y:S01]  /*1f90*/  UMOV UR15, 0x40000040 ;  /* 0x40000040000f7882 */ /* 0x000fe20000000000 */
[----:B---3--:R-:W-:-:S06]  /*1fa0*/  WARPGROUP.ARRIVE ;  /* 0x00000000000079c5 */ /* 0x008fcc0000000000 */
[----:B------:R-:W-:Y:S03]  /*1fb0*/  HGMMA.64x32x16.F32 R200, gdesc[UR24], R200, gsb0 ;  /* 0x0060000018c879f0 */ /* 0x000fe600080008c8 */
[----:B------:R-:W-:Y:S02]  /*1fc0*/  WARPGROUP.DEPBAR.LE gsb0, 0x0 ;  /* 0x00008000000079c5 */ /* 0x000fe40000010000 */
[----:B------:R-:W-:-:S06]  /*1fd0*/  WARPGROUP.ARRIVE ;  /* 0x00000000000079c5 */ /* 0x000fcc0000000000 */
        /* <DEDUP_REMOVED lines=9> */
[----:B------:R-:W-:Y:S01]  /*2070*/  HGMMA.64x32x16.F32 R72, gdesc[UR12], R72, gsb0 ;  /* 0x006000000c4879f0 */ /* 0x000fe20008000848 */
[----:B------:R-:W-:Y:S01]  /*2080*/  UIADD3 UR18, UR6, 0x602, URZ ;  /* 0x0000060206127890 */ /* 0x000fe2000fffe03f */
[----:B------:R-:W-:Y:S01]  /*2090*/  UMOV UR16, UR8 ;  /* 0x0000000800107c82 */ /* 0x000fe20008000000 */
[----:B------:R-:W-:Y:S01]  /*20a0*/  UMOV UR17, UR9 ;  /* 0x0000000900117c82 */ /* 0x000fe20008000000 */
[----:B------:R-:W-:Y:S01]  /*20b0*/  UMOV UR19, 0x40000040 ;  /* 0x4000004000137882 */ /* 0x000fe20000000000 */
[----:B------:R-:W-:Y:S02]  /*20c0*/  WARPGROUP.DEPBAR.LE gsb0, 0x0 ;  /* 0x00008000000079c5 */ /* 0x000fe40000010000 */
[----:B------:R-:W-:-:S06]  /*20d0*/  WARPGROUP.ARRIVE ;  /* 0x00000000000079c5 */ /* 0x000fcc0000000000 */
[----:B------:R-:W-:Y:S01]  /*20e0*/  HGMMA.64x32x16.F32 R40, gdesc[UR16], R40, gsb0 ;  /* 0x00600000102879f0 */ /* 0x000fe20008000828 */
[----:B------:R-:W-:Y:S01]  /*20f0*/  UIADD3 UR20, UR7, 0x402, URZ ;  /* 0x0000040207147890 */ /* 0x000fe2000fffe03f */
[----:B------:R-:W-:-:S06]  /*2100*/  UMOV UR17, 0x40000040 ;  /* 0x4000004000117882 */ /* 0x000fcc0000000000 */
[----:B------:R-:W-:Y:S01]  /*2110*/  UMOV UR16, UR20 ;  /* 0x0000001400107c82 */ /* 0x000fe20008000000 */
[----:B------:R-:W-:Y:S02]  /*2120*/  WARPGROUP.DEPBAR.LE gsb0, 0x0 ;  /* 0x00008000000079c5 */ /* 0x000fe40000010000 */
[----:B------:R-:W-:-:S06]  /*2130*/  WARPGROUP.ARRIVE ;  /* 0x00000000000079c5 */ /* 0x000fcc0000000000 */
[----:B------:R-:W-:Y:S01]  /*2140*/  HGMMA.64x32x16.F32 R24, gdesc[UR16], R24, gsb0 ;  /* 0x00600000101879f0 */ /* 0x000fe20008000818 */
[----:B------:R-:W-:Y:S01]  /*2150*/  UMOV UR12, UR16 ;  /* 0x00000010000c7c82 */ /* 0x000fe20008000000 */
[----:B------:R-:W-:Y:S01]  /*2160*/  UMOV UR13, UR17 ;  /* 0x00000011000d7c82 */ /* 0x000fe20008000000 */
[----:B------:R-:W-:Y:S04]  /*2170*/  STL.64 [R1+0x100], R214 ;  /* 0x000100d601007387 */ /* 0x000fe80000100a00 */
[----:B------:R0:W-:Y:S04]  /*2180*/  STL.64 [R1+0xf8], R212 ;  /* 0x0000f8d401007387 */ /* 0x0001e80000100a00 */
[----:B0-----:R-:W2:Y:S04]  /*2190*/  LDL.LU.64 R212, [R1+0x40] ;  /* 0x0000400001d47983 */ /* 0x001ea80000300a00 */
[----:B------:R-:W3:Y:S01]  /*21a0*/  LDL.LU.64 R214, [R1+0x48] ;  /* 0x0000480001d67983 */ /* 0x000ee20000300a00 */
[----:B------:R-:W-:-:S02]  /*21b0*/  WARPGROUP.DEPBAR.LE gsb0, 0x0 ;  /* 0x00008000000079c5 */ /* 0x000fc40000010000 */
[----:B------:R-:W-:-:S06]  /*21c0*/  WARPGROUP.ARRIVE ;  /* 0x00000000000079c5 */ /* 0x000fcc0000000000 */
[----:B------:R-:W-:Y:S01]  /*21d0*/  HGMMA.64x32x16.F32 R56, gdesc[UR12], R56, gsb0 ;  /* 0x006000000c3879f0 */ /* 0x000fe20008000838 */
[----:B------:R-:W-:Y:S01]  /*21e0*/  UMOV UR44, UR16 ;  /* 0x00000010002c7c82 */ /* 0x000fe20008000000 */
[----:B------:R-:W-:Y:S01]  /*21f0*/  UMOV UR45, UR17 ;  /* 0x00000011002d7c82 */ /* 0x000fe20008000000 */
[----:B------:R-:W-:Y:S02]  /*2200*/  WARPGROUP.DEPBAR.LE gsb0, 0x0 ;  /* 0x00008000000079c5 */ /* 0x000fe40000010000 */
        /* <DEDUP_REMOVED lines=17> */
[----:B---3--:R-:W-:Y:S04]  /*2320*/  STL.64 [R1+0x140], R214 ;  /* 0x000140d601007387 */ /* 0x008fe80000100a00 */
[----:B--2---:R0:W-:Y:S04]  /*2330*/  STL.64 [R1+0x138], R212 ;  /* 0x000138d401007387 */ /* 0x0041e80000100a00 */
[----:B------:R1:W-:Y:S04]  /*2340*/  STL.64 [R1+0x130], R210 ;  /* 0x000130d201007387 */ /* 0x0003e80000100a00 */
[----:B------:R2:W-:Y:S04]  /*2350*/  STL.64 [R1+0x128], R208 ;  /* 0x000128d001007387 */ /* 0x0005e80000100a00 */
[----:B------:R3:W-:Y:S01]  /*2360*/  STL.64 [R1+0x120], R206 ;  /* 0x000120ce01007387 */ /* 0x0007e20000100a00 */
[----:B0-----:R-:W-:-:S03]  /*2370*/  IMAD.MOV.U32 R212, RZ, RZ, R6 ;  /* 0x000000ffffd47224 */ /* 0x001fc600078e0006 */
[----:B------:R0:W-:Y:S01]  /*2380*/  STL.64 [R1+0x118], R204 ;  /* 0x000118cc01007387 */ /* 0x0001e20000100a00 */
[----:B-1----:R-:W-:Y:S01]  /*2390*/  IMAD.MOV.U32 R210, RZ, RZ, R8 ;  /* 0x000000ffffd27224 */ /* 0x002fe200078e0008 */
[----:B------:R-:W-:Y:S02]  /*23a0*/  MOV R215, R0 ;  /* 0x0000000000d77202 */ /* 0x000fe40000000f00 */
[----:B------:R1:W-:Y:S01]  /*23b0*/  STL.64 [R1+0x110], R202 ;  /* 0x000110ca01007387 */ /* 0x0003e20000100a00 */
[----:B--2---:R-:W-:Y:S02]  /*23c0*/  IMAD.MOV.U32 R208, RZ, RZ, R10 ;  /* 0x000000ffffd07224 */ /* 0x004fe400078e000a */
[----:B------:R-:W-:Y:S01]  /*23d0*/  IMAD.MOV.U32 R209, RZ, RZ, R9 ;  /* 0x000000ffffd17224 */ /* 0x000fe200078e0009 */
[----:B------:R2:W-:Y:S01]  /*23e0*/  STL.64 [R1+0x108], R200 ;  /* 0x000108c801007387 */ /* 0x0005e20000100a00 */
[----:B---3--:R-:W-:Y:S02]  /*23f0*/  IMAD.MOV.U32 R206, RZ, RZ, R12 ;  /* 0x000000ffffce7224 */ /* 0x008fe400078e000c */
[----:B------:R-:W-:Y:S01]  /*2400*/  IMAD.MOV.U32 R207, RZ, RZ, R11 ;  /* 0x000000ffffcf7224 */ /* 0x000fe200078e000b */
[----:B------:R-:W-:Y:S01]  /*2410*/  UMOV UR8, UR16 ;  /* 0x0000001000087c82 */ /* 0x000fe20008000000 */
[----:B0-----:R-:W-:Y:S01]  /*2420*/  IMAD.MOV.U32 R204, RZ, RZ, R14 ;  /* 0x000000ffffcc7224 */ /* 0x001fe200078e000e */
[----:B------:R-:W-:Y:S01]  /*2430*/  UMOV UR9, UR17 ;  /* 0x0000001100097c82 */ /* 0x000fe20008000000 */
[----:B------:R-:W-:Y:S01]  /*2440*/  IMAD.MOV.U32 R205, RZ, RZ, R13 ;  /* 0x000000ffffcd7224 */ /* 0x000fe200078e000d */
[----:B------:R-:W3:Y:S01]  /*2450*/  LDL.LU.64 R216, [R1+0x50] ;  /* 0x0000500001d87983 */ /* 0x000ee20000300a00 */
[----:B-1----:R-:W-:-:S02]  /*2460*/  IMAD.MOV.U32 R202, RZ, RZ, R19 ;  /* 0x000000ffffca7224 */ /* 0x002fc400078e0013 */
[----:B------:R-:W-:Y:S01]  /*2470*/  IMAD.MOV.U32 R203, RZ, RZ, R15 ;  /* 0x000000ffffcb7224 */ /* 0x000fe200078e000f */
[----:B--2---:R-:W-:Y:S01]  /*2480*/  MOV R201, R20 ;  /* 0x0000001400c97202 */ /* 0x004fe20000000f00 */
[----:B------:R-:W-:Y:S01]  /*2490*/  IMAD.MOV.U32 R200, RZ, RZ, R21 ;  /* 0x000000ffffc87224 */ /* 0x000fe200078e0015 */
[----:B------:R-:W3:Y:S01]  /*24a0*/  LDL.LU.64 R218, [R1+0x58] ;  /* 0x0000580001da7983 */ /* 0x000ee20000300a00 */
[----:B------:R-:W-:Y:S02]  /*24b0*/  IMAD.MOV.U32 R211, RZ, RZ, R7 ;  /* 0x000000ffffd37224 */ /* 0x000fe400078e0007 */
[----:B------:R-:W-:Y:S01]  /*24c0*/  IMAD.MOV.U32 R213, RZ, RZ, R4 ;  /* 0x000000ffffd57224 */ /* 0x000fe200078e0004 */
[----:B------:R-:W3:Y:S01]  /*24d0*/  LDL.LU.64 R220, [R1+0x60] ;  /* 0x0000600001dc7983 */ /* 0x000ee20000300a00 */
[----:B------:R-:W-:-:S03]  /*24e0*/  IMAD.MOV.U32 R214, RZ, RZ, R3 ;  /* 0x000000ffffd67224 */ /* 0x000fc600078e0003 */
[----:B------:R-:W3:Y:S04]  /*24f0*/  LDL.LU.64 R222, [R1+0x68] ;  /* 0x0000680001de7983 */ /* 0x000ee80000300a00 */
[----:B------:R-:W3:Y:S04]  /*2500*/  LDL.LU.64 R224, [R1+0x70] ;  /* 0x0000700001e07983 */ /* 0x000ee80000300a00 */
[----:B------:R-:W3:Y:S01]  /*2510*/  LDL.LU.64 R226, [R1+0x78] ;  /* 0x0000780001e27983 */ /* 0x000ee20000300a00 */
[----:B------:R-:W-:Y:S02]  /*2520*/  WARPGROUP.DEPBAR.LE gsb0, 0x0 ;  /* 0x00008000000079c5 */ /* 0x000fe40000010000 */
[----:B------:R-:W-:-:S06]  /*2530*/  WARPGROUP.ARRIVE ;  /* 0x00000000000079c5 */ /* 0x000fcc0000000000 */
[----:B------:R-:W-:Y:S03]  /*2540*/  HGMMA.64x32x16.F32 R200, gdesc[UR8], R200, gsb0 ;  /* 0x0060000008c879f0 */ /* 0x000fe600080008c8 */
[----:B------:R-:W-:Y:S02]  /*2550*/  WARPGROUP.DEPBAR.LE gsb0, 0x0 ;  /* 0x00008000000079c5 */ /* 0x000fe40000010000 */
[----:B------:R-:W-:Y:S04]  /*2560*/  STL.64 [R1], R200 ;  /* 0x000000c801007387 */ /* 0x000fe80000100a00 */
[----:B------:R-:W-:Y:S04]  /*2570*/  STL.64 [R1+0x8], R202 ;  /* 0x000008ca01007387 */ /* 0x000fe80000100a00 */
[----:B------:R-:W-:Y:S04]  /*2580*/  STL.64 [R1+0x10], R204 ;  /* 0x000010cc01007387 */ /* 0x000fe80000100a00 */
[----:B------:R-:W-:Y:S04]  /*2590*/  STL.64 [R1+0x18], R206 ;  /* 0x000018ce01007387 */ /* 0x000fe80000100a00 */
[----:B------:R-:W-:Y:S04]  /*25a0*/  STL.64 [R1+0x20], R208 ;  /* 0x000020d001007387 */ /* 0x000fe80000100a00 */
[----:B------:R-:W-:Y:S04]  /*25b0*/  STL.64 [R1+0x28], R210 ;  /* 0x000028d201007387 */ /* 0x000fe80000100a00 */
[----:B------:R-:W-:Y:S04]  /*25c0*/  STL.64 [R1+0x30], R212 ;  /* 0x000030d401007387 */ /* 0x000fe80000100a00 */
[----:B------:R0:W-:Y:S04]  /*25d0*/  STL.64 [R1+0x38], R214 ;  /* 0x000038d601007387 */ /* 0x0001e80000100a00 */
[----:B0-----:R-:W3:Y:S04]  /*25e0*/  LDL.LU.64 R214, [R1+0x140] ;  /* 0x0001400001d67983 */ /* 0x001ee80000300a00 */
[----:B------:R-:W3:Y:S01]  /*25f0*/  LDL.LU.64 R212, [R1+0x138] ;  /* 0x0001380001d47983 */ /* 0x000ee20000300a00 */
[----:B------:R-:W-:-:S02]  /*2600*/  UIADD3 UR12, UR7, 0x4, URZ ;  /* 0x00000004070c7890 */ /* 0x000fc4000fffe03f */
[----:B------:R-:W-:Y:S01]  /*2610*/  UIADD3 UR14, UR6, 0x4, URZ ;  /* 0x00000004060e7890 */ /* 0x000fe2000fffe03f */
[----:B------:R-:W2:Y:S01]  /*2620*/  LDL.LU.64 R210, [R1+0x130] ;  /* 0x0001300001d27983 */ /* 0x000ea20000300a00 */
[----:B------:R-:W-:Y:S01]  /*2630*/  UMOV UR13, 0x40000040 ;  /* 0x40000040000d7882 */ /* 0x000fe20000000000 */
[----:B------:R-:W-:Y:S02]  /*2640*/  UMOV UR15, 0x40000040 ;  /* 0x40000040000f7882 */ /* 0x000fe40000000000 */
[----:B------:R-:W2:Y:S04]  /*2650*/  LDL.LU.64 R208, [R1+0x128] ;  /* 0x0001280001d07983 */ /* 0x000ea80000300a00 */
[----:B------:R-:W2:Y:S04]  /*2660*/  LDL.LU.64 R206, [R1+0x120] ;  /* 0x0001200001ce7983 */ /* 0x000ea80000300a00 */
[----:B------:R-:W2:Y:S04]  /*2670*/  LDL.LU.64 R204, [R1+0x118] ;  /* 0x0001180001cc7983 */ /* 0x000ea80000300a00 */
[----:B------:R-:W2:Y:S04]  /*2680*/  LDL.LU.64 R202, [R1+0x110] ;  /* 0x0001100001ca7983 */ /* 0x000ea80000300a00 */
[----:B------:R-:W2:Y:S01]  /*2690*/  LDL.LU.64 R200, [R1+0x108] ;  /* 0x0001080001c87983 */ /* 0x000ea20000300a00 */
[----:B---3--:R-:W-:-:S06]  /*26a0*/  WARPGROUP.ARRIVE ;  /* 0x00000000000079c5 */ /* 0x008fcc0000000000 */
[----:B------:R-:W-:Y:S03]  /*26b0*/  HGMMA.64x32x16.F32 R212, gdesc[UR12], R212, gsb0 ;  /* 0x006000000cd479f0 */ /* 0x000fe600080008d4 */
[----:B------:R-:W-:Y:S02]  /*26c0*/  WARPGROUP.DEPBAR.LE gsb0, 0x0 ;  /* 0x00008000000079c5 */ /* 0x000fe40000010000 */
[----:B------:R-:W-:Y:S02]  /*26d0*/  IMAD.MOV.U32 R19, RZ, RZ, R214 ;  /* 0x000000ffff137224 */ /* 0x000fe400078e00d6 */
[----:B------:R-:W-:Y:S02]  /*26e0*/  IMAD.MOV.U32 R15, RZ, RZ, R215 ;  /* 0x000000ffff0f7224 */ /* 0x000fe400078e00d7 */
[----:B------:R-:W-:Y:S01]  /*26f0*/  IMAD.MOV.U32 R21, RZ, RZ, R212 ;  /* 0x000000ffff157224 */ /* 0x000fe200078e00d4 */
[----:B------:R-:W2:Y:S01]  /*2700*/  LDL.LU.64 R214, [R1+0x100] ;  /* 0x0001000001d67983 */ /* 0x000ea20000300a00 */
[----:B------:R-:W-:-:S03]  /*2710*/  IMAD.MOV.U32 R20, RZ, RZ, R213 ;  /* 0x000000ffff147224 */ /* 0x000fc600078e00d5 */
[----:B------:R-:W2:Y:S01]  /*2720*/  LDL.LU.64 R212, [R1+0xf8] ;  /* 0x0000f80001d47983 */ /* 0x000ea20000300a00 */
        /* <DEDUP_REMOVED lines=20> */
[----:B--2---:R-:W-:-:S06]  /*2870*/  WARPGROUP.ARRIVE ;  /* 0x00000000000079c5 */ /* 0x004fcc0000000000 */
        /* <DEDUP_REMOVED lines=28> */
[----:B------:R0:W-:Y:S04]  /*2a40*/  STL.64 [R1+0xb0], R214 ;  /* 0x0000b0d601007387 */ /* 0x0001e80000100a00 */
[----:B------:R1:W-:Y:S01]  /*2a50*/  STL.64 [R1+0xa8], R212 ;  /* 0x0000a8d401007387 */ /* 0x0003e20000100a00 */
[----:B0-----:R-:W-:Y:S02]  /*2a60*/  IMAD.MOV.U32 R214, RZ, RZ, R19 ;  /* 0x000000ffffd67224 */ /* 0x001fe400078e0013 */
[----:B------:R-:W-:-:S02]  /*2a70*/  IMAD.MOV.U32 R215, RZ, RZ, R15 ;  /* 0x000000ffffd77224 */ /* 0x000fc400078e000f */
[----:B-1----:R-:W-:Y:S02]  /*2a80*/  IMAD.MOV.U32 R212, RZ, RZ, R21 ;  /* 0x000000ffffd47224 */ /* 0x002fe400078e0015 */
[----:B------:R-:W-:Y:S01]  /*2a90*/  IMAD.MOV.U32 R213, RZ, RZ, R20 ;  /* 0x000000ffffd57224 */ /* 0x000fe200078e0014 */
[----:B------:R-:W-:Y:S04]  /*2aa0*/  STL.64 [R1+0xf0], R214 ;  /* 0x0000f0d601007387 */ /* 0x000fe80000100a00 */
[----:B------:R-:W-:Y:S04]  /*2ab0*/  STL.64 [R1+0xe8], R212 ;  /* 0x0000e8d401007387 */ /* 0x000fe80000100a00 */
[----:B------:R-:W-:Y:S04]  /*2ac0*/  STL.64 [R1+0xe0], R210 ;  /* 0x0000e0d201007387 */ /* 0x000fe80000100a00 */
[----:B------:R-:W-:Y:S01]  /*2ad0*/  STL.64 [R1+0xd8], R208 ;  /* 0x0000d8d001007387 */ /* 0x000fe20000100a00 */
[----:B------:R-:W-:-:S02]  /*2ae0*/  WARPGROUP.DEPBAR.LE gsb0, 0x0 ;  /* 0x00008000000079c5 */ /* 0x000fc40000010000 */
[----:B------:R-:W-:-:S06]  /*2af0*/  WARPGROUP.ARRIVE ;  /* 0x00000000000079c5 */ /* 0x000fcc0000000000 */
[----:B------:R-:W-:Y:S01]  /*2b00*/  HGMMA.64x32x16.F32 R56, gdesc[UR28], R56, gsb0 ;  /* 0x006000001c3879f0 */ /* 0x000fe20008000838 */
[----:B------:R-:W-:Y:S04]  /*2b10*/  STL.64 [R1+0xd0], R206 ;  /* 0x0000d0ce01007387 */ /* 0x000fe80000100a00 */
[----:B------:R-:W-:Y:S04]  /*2b20*/  STL.64 [R1+0xc8], R204 ;  /* 0x0000c8cc01007387 */ /* 0x000fe80000100a00 */
[----:B------:R-:W-:Y:S04]  /*2b30*/  STL.64 [R1+0xc0], R202 ;  /* 0x0000c0ca01007387 */ /* 0x000fe80000100a00 */
[----:B------:R0:W-:Y:S04]  /*2b40*/  STL.64 [R1+0xb8], R200 ;  /* 0x0000b8c801007387 */ /* 0x0001e80000100a00 */
[----:B0-----:R-:W2:Y:S04]  /*2b50*/  LDL.LU.64 R200, [R1] ;  /* 0x0000000001c87983 */ /* 0x001ea80000300a00 */
[----:B------:R-:W2:Y:S04]  /*2b60*/  LDL.LU.64 R202, [R1+0x8] ;  /* 0x0000080001ca7983 */ /* 0x000ea80000300a00 */
[----:B------:R-:W2:Y:S04]  /*2b70*/  LDL.LU.64 R204, [R1+0x10] ;  /* 0x0000100001cc7983 */ /* 0x000ea80000300a00 */
[----:B------:R-:W2:Y:S04]  /*2b80*/  LDL.LU.64 R206, [R1+0x18] ;  /* 0x0000180001ce7983 */ /* 0x000ea80000300a00 */
[----:B------:R-:W2:Y:S04]  /*2b90*/  LDL.LU.64 R208, [R1+0x20] ;  /* 0x0000200001d07983 */ /* 0x000ea80000300a00 */
[----:B------:R-:W2:Y:S04]  /*2ba0*/  LDL.LU.64 R210, [R1+0x28] ;  /* 0x0000280001d27983 */ /* 0x000ea80000300a00 */
[----:B------:R-:W2:Y:S04]  /*2bb0*/  LDL.LU.64 R212, [R1+0x30] ;  /* 0x0000300001d47983 */ /* 0x000ea80000300a00 */
[----:B------:R-:W2:Y:S01]  /*2bc0*/  LDL.LU.64 R214, [R1+0x38] ;  /* 0x0000380001d67983 */ /* 0x000ea20000300a00 */
[----:B------:R-:W-:Y:S01]  /*2bd0*/  UMOV UR24, UR32 ;  /* 0x0000002000187c82 */ /* 0x000fe20008000000 */
[----:B------:R-:W-:Y:S01]  /*2be0*/  UMOV UR25, UR33 ;  /* 0x0000002100197c82 */ /* 0x000fe20008000000 */
        /* <DEDUP_REMOVED lines=21> */
[----:B--2---:R-:W-:-:S06]  /*2d40*/  WARPGROUP.ARRIVE ;  /* 0x00000000000079c5 */ /* 0x004fcc0000000000 */
[----:B------:R-:W-:Y:S01]  /*2d50*/  HGMMA.64x32x16.F32 R200, gdesc[UR12], R200, gsb0 ;  /* 0x006000000cc879f0 */ /* 0x000fe200080008c8 */
[----:B------:R-:W-:Y:S01]  /*2d60*/  MOV R4, R225 ;  /* 0x000000e100047202 */ /* 0x000fe20000000f00 */
        /* <DEDUP_REMOVED lines=8> */
[----:B------:R-:W-:Y:S02]  /*2df0*/  IMAD.MOV.U32 R3, RZ, RZ, R214 ;  /* 0x000000ffff037224 */ /* 0x000fe400078e00d6 */
[----:B------:R-:W-:Y:S02]  /*2e00*/  IMAD.MOV.U32 R0, RZ, RZ, R215 ;  /* 0x000000ffff007224 */ /* 0x000fe400078e00d7 */
[----:B------:R-:W-:Y:S01]  /*2e10*/  IMAD.MOV.U32 R6, RZ, RZ, R212 ;  /* 0x000000ffff067224 */ /* 0x000fe200078e00d4 */
[----:B------:R-:W2:Y:S01]  /*2e20*/  LDL.LU.64 R214, [R1+0xf0] ;  /* 0x0000f00001d67983 */ /* 0x000ea20000300a00 */
[----:B------:R-:W-:-:S03]  /*2e30*/  IMAD.MOV.U32 R4, RZ, RZ, R213 ;  /* 0x000000ffff047224 */ /* 0x000fc600078e00d5 */
[----:B------:R-:W2:Y:S01]  /*2e40*/  LDL.LU.64 R212, [R1+0xe8] ;  /* 0x0000e80001d47983 */ /* 0x000ea20000300a00 */
        /* <DEDUP_REMOVED lines=14> */
[----:B------:R-:W-:Y:S02]  /*2f30*/  IMAD.MOV.U32 R221, RZ, RZ, R9 ;  /* 0x000000ffffdd7224 */ /* 0x000fe400078e0009 */
[----:B------:R-:W-:Y:S01]  /*2f40*/  IMAD.MOV.U32 R222, RZ, RZ, R8 ;  /* 0x000000ffffde7224 */ /* 0x000fe200078e0008 */
[----:B------:R-:W-:Y:S02]  /*2f50*/  UIADD3 UR16, UR7, 0x6, URZ ;  /* 0x0000000607107890 */ /* 0x000fe4000fffe03f */
[----:B------:R-:W-:Y:S01]  /*2f60*/  UIADD3 UR10, UR6, 0x6, URZ ;  /* 0x00000006060a7890 */ /* 0x000fe2000fffe03f */
[----:B------:R-:W-:Y:S01]  /*2f70*/  UMOV UR9, 0x40000040 ;  /* 0x4000004000097882 */ /* 0x000fe20000000000 */
[----:B------:R-:W-:-:S03]  /*2f80*/  UMOV UR11, 0x40000040 ;  /* 0x40000040000b7882 */ /* 0x000fc60000000000 */
[----:B------:R-:W-:Y:S01]  /*2f90*/  UMOV UR8, UR16 ;  /* 0x0000001000087c82 */ /* 0x000fe20008000000 */
[----:B------:R-:W-:Y:S01]  /*2fa0*/  IMAD.MOV.U32 R8, RZ, RZ, R210 ;  /* 0x000000ffff087224 */ /* 0x000fe200078e00d2 */
[----:B------:R-:W-:Y:S01]  /*2fb0*/  MOV R9, R209 ;  /* 0x000000d100097202 */ /* 0x000fe20000000f00 */
        /* <DEDUP_REMOVED lines=21> */
[----:B------:R1:W-:Y:S04]  /*3110*/  STL.64 [R1+0x50], R216 ;  /* 0x000050d801007387 */ /* 0x0003e80000100a00 */
[----:B------:R2:W-:Y:S04]  /*3120*/  STL.64 [R1+0x58], R218 ;  /* 0x000058da01007387 */ /* 0x0005e80000100a00 */
[----:B------:R4:W-:Y:S04]  /*3130*/  STL.64 [R1+0x60], R220 ;  /* 0x000060dc01007387 */ /* 0x0009e80000100a00 */
[----:B------:R4:W-:Y:S04]  /*3140*/  STL.64 [R1+0x68], R222 ;  /* 0x000068de01007387 */ /* 0x0009e80000100a00 */
[----:B------:R-:W-:Y:S04]  /*3150*/  STL.64 [R1+0x70], R224 ;  /* 0x000070e001007387 */ /* 0x000fe80000100a00 */
[----:B------:R-:W-:Y:S04]  /*3160*/  STL.64 [R1+0x78], R226 ;  /* 0x000078e201007387 */ /* 0x000fe80000100a00 */
[----:B0-----:R-:W3:Y:S04]  /*3170*/  LDL.LU.64 R214, [R1+0xb0] ;  /* 0x0000b00001d67983 */ /* 0x001ee80000300a00 */
[----:B------:R-:W3:Y:S01]  /*3180*/  LDL.LU.64 R212, [R1+0xa8] ;  /* 0x0000a80001d47983 */ /* 0x000ee20000300a00 */
        /* <DEDUP_REMOVED lines=72> */
[----:B------:R0:W-:Y:S01]  /*3610*/  STL.64 [R1+0xa0], R214 ;  /* 0x0000a0d601007387 */ /* 0x0001e20000100a00 */
[----:B-1----:R-:W-:Y:S01]  /*3620*/  IMAD.MOV.U32 R216, RZ, RZ, R14 ;  /* 0x000000ffffd87224 */ /* 0x002fe200078e000e */
[----:B--2---:R-:W-:Y:S01]  /*3630*/  MOV R219, R11 ;  /* 0x0000000b00db7202 */ /* 0x004fe20000000f00 */
[----:B------:R-:W-:Y:S01]  /*3640*/  IMAD.MOV.U32 R217, RZ, RZ, R13 ;  /* 0x000000ffffd97224 */ /* 0x000fe200078e000d */
[----:B------:R1:W-:Y:S01]  /*3650*/  STL.64 [R1+0x98], R212 ;  /* 0x000098d401007387 */ /* 0x0003e20000100a00 */
[----:B------:R-:W-:Y:S02]  /*3660*/  IMAD.MOV.U32 R218, RZ, RZ, R12 ;  /* 0x000000ffffda7224 */ /* 0x000fe400078e000c */
[----:B----4-:R-:W-:Y:S02]  /*3670*/  IMAD.MOV.U32 R220, RZ, RZ, R10 ;  /* 0x000000ffffdc7224 */ /* 0x010fe400078e000a */
[----:B------:R-:W-:-:S02]  /*3680*/  IMAD.MOV.U32 R221, RZ, RZ, R9 ;  /* 0x000000ffffdd7224 */ /* 0x000fc400078e0009 */
[----:B------:R-:W-:Y:S02]  /*3690*/  IMAD.MOV.U32 R222, RZ, RZ, R8 ;  /* 0x000000ffffde7224 */ /* 0x000fe400078e0008 */
[----:B0-----:R-:W-:Y:S02]  /*36a0*/  IMAD.MOV.U32 R214, RZ, RZ, R19 ;  /* 0x000000ffffd67224 */ /* 0x001fe400078e0013 */
[----:B------:R-:W-:Y:S02]  /*36b0*/  IMAD.MOV.U32 R215, RZ, RZ, R15 ;  /* 0x000000ffffd77224 */ /* 0x000fe400078e000f */
[----:B-1----:R-:W-:Y:S02]  /*36c0*/  IMAD.MOV.U32 R212, RZ, RZ, R21 ;  /* 0x000000ffffd47224 */ /* 0x002fe400078e0015 */
[----:B------:R-:W-:Y:S02]  /*36d0*/  IMAD.MOV.U32 R213, RZ, RZ, R20 ;  /* 0x000000ffffd57224 */ /* 0x000fe400078e0014 */
[----:B------:R-:W-:-:S02]  /*36e0*/  IMAD.MOV.U32 R223, RZ, RZ, R7 ;  /* 0x000000ffffdf7224 */ /* 0x000fc400078e0007 */
[----:B------:R-:W-:Y:S02]  /*36f0*/  IMAD.MOV.U32 R224, RZ, RZ, R6 ;  /* 0x000000ffffe07224 */ /* 0x000fe400078e0006 */
[----:B------:R-:W-:Y:S02]  /*3700*/  IMAD.MOV.U32 R225, RZ, RZ, R4 ;  /* 0x000000ffffe17224 */ /* 0x000fe400078e0004 */
[----:B------:R-:W-:Y:S02]  /*3710*/  IMAD.MOV.U32 R226, RZ, RZ, R3 ;  /* 0x000000ffffe27224 */ /* 0x000fe400078e0003 */
[----:B------:R-:W-:Y:S01]  /*3720*/  IMAD.MOV.U32 R227, RZ, RZ, R0 ;  /* 0x000000ffffe37224 */ /* 0x000fe200078e0000 */
[----:B------:R-:W-:Y:S01]  /*3730*/  UMOV UR8, UR32 ;  /* 0x0000002000087c82 */ /* 0x000fe20008000000 */
[----:B------:R-:W-:Y:S01]  /*3740*/  UMOV UR9, UR33 ;  /* 0x0000002100097c82 */ /* 0x000fe20008000000 */
[----:B------:R-:W-:-:S03]  /*3750*/  WARPGROUP.DEPBAR.LE gsb0, 0x0 ;  /* 0x00008000000079c5 */ /* 0x000fc60000010000 */
[----:B------:R-:W-:-:S06]  /*3760*/  WARPGROUP.ARRIVE ;  /* 0x00000000000079c5 */ /* 0x000fcc0000000000 */
[----:B------:R-:W-:Y:S03]  /*3770*/  HGMMA.64x32x16.F32 R212, gdesc[UR8], R212, gsb0 ;  /* 0x0060000008d479f0 */ /* 0x000fe600080008d4 */
[----:B------:R-:W-:Y:S02]  /*3780*/  WARPGROUP.DEPBAR.LE gsb0, 0x0 ;  /* 0x00008000000079c5 */ /* 0x000fe40000010000 */
[----:B------:R-:W-:Y:S04]  /*3790*/  STL.64 [R1], R212 ;  /* 0x000000d401007387 */ /* 0x000fe80000100a00 */
[----:B------:R0:W-:Y:S04]  /*37a0*/  STL.64 [R1+0x8], R214 ;  /* 0x000008d601007387 */ /* 0x0001e80000100a00 */
[----:B------:R1:W-:Y:S04]  /*37b0*/  STL.64 [R1+0x10], R216 ;  /* 0x000010d801007387 */ /* 0x0003e80000100a00 */
[----:B------:R1:W-:Y:S04]  /*37c0*/  STL.64 [R1+0x18], R218 ;  /* 0x000018da01007387 */ /* 0x0003e80000100a00 */
[----:B------:R1:W-:Y:S04]  /*37d0*/  STL.64 [R1+0x20], R220 ;  /* 0x000020dc01007387 */ /* 0x0003e80000100a00 */
[----:B------:R1:W-:Y:S04]  /*37e0*/  STL.64 [R1+0x28], R222 ;  /* 0x000028de01007387 */ /* 0x0003e80000100a00 */
[----:B------:R1:W-:Y:S04]  /*37f0*/  STL.64 [R1+0x30], R224 ;  /* 0x000030e001007387 */ /* 0x0003e80000100a00 */
[----:B------:R1:W-:Y:S04]  /*3800*/  STL.64 [R1+0x38], R226 ;  /* 0x000038e201007387 */ /* 0x0003e80000100a00 */
[----:B0-----:R1:W5:Y:S04]  /*3810*/  LDL.LU.64 R214, [R1+0xa0] ;  /* 0x0000a00001d67983 */ /* 0x0013680000300a00 */
[----:B------:R1:W5:Y:S01]  /*3820*/  LDL.LU.64 R212, [R1+0x98] ;  /* 0x0000980001d47983 */ /* 0x0003620000300a00 */
[----:B------:R-:W-:Y:S05]  /*3830*/  @!P1 BRA `(.L_x_18) ;  /* 0x0000002800c49947 */ /* 0x000fea0003800000 */
[----:B------:R-:W-:Y:S01]  /*3840*/  UIADD3 UR7, UR37, 0x1, URZ ;  /* 0x0000000125077890 */ /* 0x000fe2000fffe03f */
[----:B------:R-:W-:-:S03]  /*3850*/  IMAD.MOV.U32 R4, RZ, RZ, R5 ;  /* 0x000000ffff047224 */ /* 0x000fc600078e0005 */
[----:B------:R-:W-:-:S04]  /*3860*/  UISETP.NE.AND UP0, UPT, UR7, 0x4, UPT ;  /* 0x000000040700788c */ /* 0x000fc8000bf05270 */
[----:B------:R-:W-:Y:S02]  /*3870*/  USEL UR6, URZ, 0x1, UP0 ;  /* 0x000000013f067887 */ /* 0x000fe40008000000 */
[----:B------:R-:W-:Y:S02]  /*3880*/  USEL UR7, UR7, URZ, UP0 ;  /* 0x0000003f07077287 */ /* 0x000fe40008000000 */
[----:B------:R-:W-:-:S06]  /*3890*/  ULOP3.LUT UR6, UR36, UR6, URZ, 0x3c, !UPT ;  /* 0x0000000624067292 */ /* 0x000fcc000f8e3c3f */
[----:B------:R-:W-:Y:S01]  /*38a0*/  IMAD.U32 R3, RZ, RZ, UR6 ;  /* 0x00000006ff037e24 */ /* 0x000fe2000f8e00ff */
[----:B------:R-:W-:-:S06]  /*38b0*/  UMOV UR6, UR37 ;  /* 0x0000002500067c82 */ /* 0x000fcc0008000000 */
.L_x_25:
[----:B------:R-:W-:Y:S05]  /*38c0*/  @!P0 BRA `(.L_x_19) ;  /* 0x0000000000048947 */ /* 0x000fea0003800000 */
[----:B------:R-:W-:Y:S01]  /*38d0*/  BPT.TRAP 0x1 ;  /* 0x000000040000795c */ /* 0x000fe20000300000 */
.L_x_19:
[----:B------:R-:W-:Y:S01]  /*38e0*/  ULEA UR8, UR7, UR39, 0x3 ;  /* 0x0000002707087291 */ /* 0x000fe2000f8e183f */
[----:B------:R-:W-:-:S08]  /*38f0*/  SHF.L.U32 R0, R3, 0x1f, RZ ;  /* 0x0000001f03007819 */ /* 0x000fd000000006ff */
[----:B------:R0:W2:Y:S01]  /*3900*/  SYNCS.PHASECHK.TRANS64.TRYWAIT P1, [UR8], R0 ;  /* 0x00000000ff0075a7 */ /* 0x0000a20008020148 */
[----:B------:R-:W-:Y:S05]  /*3910*/  @!P0 BRA `(.L_x_20) ;  /* 0x0000000000048947 */ /* 0x000fea0003800000 */
[----:B------:R-:W-:Y:S01]  /*3920*/  BPT.TRAP 0x1 ;  /* 0x000000040000795c */ /* 0x000fe20000300000 */
.L_x_20:
[----:B--2---:R-:W-:Y:S05]  /*3930*/  @P1 BRA `(.L_x_21) ;  /* 0x0000000000081947 */ /* 0x004fea0003800000 */
[----:B------:R-:W2:Y:S02]  /*3940*/  SYNCS.PHASECHK.TRANS64.TRYWAIT P1, [UR8], R0 ;  /* 0x00000000ff0075a7 */ /* 0x000ea40008020148 */
[----:B--2---:R-:W-:Y:S05]  /*3950*/  @!P1 BRA `(.L_x_22) ;  /* 0x0000012800109947 */ /* 0x004fea0003800000 */
.L_x_21:
[----:B------:R-:W-:Y:S04]  /*3960*/  STL.64 [R1+0x260], R198 ;  /* 0x000260c601007387 */ /* 0x000fe80000100a00 */
[----:B------:R-:W-:Y:S04]  /*3970*/  STL.64 [R1+0x258], R196 ;  /* 0x000258c401007387 */ /* 0x000fe80000100a00 */
[----:B------:R-:W-:Y:S04]  /*3980*/  STL.64 [R1+0x250], R194 ;  /* 0x000250c201007387 */ /* 0x000fe80000100a00 */
[----:B------:R-:W-:Y:S04]  /*3990*/  STL.64 [R1+0x248], R192 ;  /* 0x000248c001007387 */ /* 0x000fe80000100a00 */
[----:B------:R-:W-:Y:S04]  /*39a0*/  STL.64 [R1+0x240], R190 ;  /* 0x000240be01007387 */ /* 0x000fe80000100a00 */
[----:B------:R-:W-:Y:S04]  /*39b0*/  STL.64 [R1+0x238], R188 ;  /* 0x000238bc01007387 */ /* 0x000fe80000100a00 */
[----:B------:R-:W-:Y:S04]  /*39c0*/  STL.64 [R1+0x230], R186 ;  /* 0x000230ba01007387 */ /* 0x000fe80000100a00 */
[----:B------:R3:W-:Y:S04]  /*39d0*/  STL.64 [R1+0x228], R184 ;  /* 0x000228b801007387 */ /* 0x0007e80000100a00 */
[----:B---3--:R-:W3:Y:S04]  /*39e0*/  LDL.LU.64 R184, [R1+0x40] ;  /* 0x0000400001b87983 */ /* 0x008ee80000300a00 */
[----:B------:R-:W3:Y:S04]  /*39f0*/  LDL.LU.64 R186, [R1+0x48] ;  /* 0x0000480001ba7983 */ /* 0x000ee80000300a00 */
[----:B------:R-:W3:Y:S04]  /*3a00*/  LDL.LU.64 R188, [R1+0x50] ;  /* 0x0000500001bc7983 */ /* 0x000ee80000300a00 */
[----:B------:R-:W3:Y:S04]  /*3a10*/  LDL.LU.64 R190, [R1+0x58] ;  /* 0x0000580001be7983 */ /* 0x000ee80000300a00 */
[----:B------:R-:W3:Y:S04]  /*3a20*/  LDL.LU.64 R192, [R1+0x60] ;  /* 0x0000600001c07983 */ /* 0x000ee80000300a00 */
[----:B------:R-:W3:Y:S04]  /*3a30*/  LDL.LU.64 R194, [R1+0x68] ;  /* 0x0000680001c27983 */ /* 0x000ee80000300a00 */
[----:B------:R-:W3:Y:S04]  /*3a40*/  LDL.LU.64 R196, [R1+0x70] ;  /* 0x0000700001c47983 */ /* 0x000ee80000300a00 */
[----:B------:R-:W3:Y:S01]  /*3a50*/  LDL.LU.64 R198, [R1+0x78] ;  /* 0x0000780001c67983 */ /* 0x000ee20000300a00 */
[----:B------:R-:W-:-:S02]  /*3a60*/  UIMAD UR40, UR7, 0x600, UR4 ;  /* 0x00000600072878a4 */ /* 0x000fc4000f8e0204 */
[----:B------:R-:W-:Y:S01]  /*3a70*/  UIMAD UR41, UR7, 0x700, UR5 ;  /* 0x00000700072978a4 */ /* 0x000fe2000f8e0205 */
[----:B------:R-:W-:Y:S01]  /*3a80*/  UMOV UR9, 0x40000040 ;  /* 0x4000004000097882 */ /* 0x000fe20000000000 */
[----:B------:R-:W-:Y:S02]  /*3a90*/  UMOV UR11, 0x40000040 ;  /* 0x40000040000b7882 */ /* 0x000fe40000000000 */
[----:B------:R-:W-:Y:S01]  /*3aa0*/  UIADD3 UR14, UR41, 0x100, URZ ;  /* 0x00000100290e7890 */ /* 0x000fe2000fffe03f */
[----:B------:R-:W-:Y:S02]  /*3ab0*/  UMOV UR8, UR40 ;  /* 0x0000002800087c82 */ /* 0x000fe40008000000 */
[----:B------:R-:W-:Y:S01]  /*3ac0*/  UMOV UR10, UR41 ;  /* 0x00000029000a7c82 */ /* 0x000fe20008000000 */
        /* <DEDUP_REMOVED lines=18> */
[----:B-----5:R-:W-:Y:S01]  /*3bf0*/  WARPGROUP.ARRIVE ;  /* 0x00000000000079c5 */ /* 0x020fe20000000000 */
[----:B------:R-:W-:Y:S01]  /*3c00*/  UIADD3 UR30, UR41, 0x500, URZ ;  /* 0x00000500291e7890 */ /* 0x000fe2000fffe03f */
[----:B--2---:R-:W-:Y:S01]  /*3c10*/  IMAD.MOV.U32 R6, RZ, RZ, R198 ;  /* 0x000000ffff067224 */ /* 0x004fe200078e00c6 */
[----:B------:R-:W-:Y:S01]  /*3c20*/  UMOV UR28, UR8 ;  /* 0x00000008001c7c82 */ /* 0x000fe20008000000 */
[----:B------:R-:W-:Y:S01]  /*3c30*/  UMOV UR29, UR9 ;  /* 0x00000009001d7c82 */ /* 0x000fe20008000000 */
[----:B------:R-:W-:Y:S01]  /*3c40*/  UMOV UR31, 0x40000040 ;  /* 0x40000040001f7882 */ /* 0x000fe20000000000 */
[----:B------:R-:W-:Y:S01]  /*3c50*/  HGMMA.64x32x16.F32 R200, gdesc[UR12], R200, gsb0 ;  /* 0x006000000cc879f0 */ /* 0x000fe200080008c8 */
[----:B------:R-:W-:Y:S01]  /*3c60*/  UIADD3 UR34, UR41, 0x600, URZ ;  /* 0x0000060029227890 */ /* 0x000fe2000fffe03f */
[----:B0-----:R-:W-:Y:S01]  /*3c70*/  IMAD.MOV.U32 R0, RZ, RZ, R199 ;  /* 0x000000ffff007224 */ /* 0x001fe200078e00c7 */
[----:B------:R-:W-:Y:S01]  /*3c80*/  UMOV UR32, UR8 ;  /* 0x0000000800207c82 */ /* 0x000fe20008000000 */
[----:B------:R-:W-:Y:S01]  /*3c90*/  UMOV UR33, UR9 ;  /* 0x0000000900217c82 */ /* 0x000fe20008000000 */
[----:B------:R-:W-:Y:S01]  /*3ca0*/  UMOV UR35, 0x40000040 ;  /* 0x4000004000237882 */ /* 0x000fe20000000000 */
[----:B------:R-:W-:Y:S01]  /*3cb0*/  UIADD3 UR12, UR40, 0x400, URZ ;  /* 0x00000400280c7890 */ /* 0x000fe2000fffe03f */
[----:B------:R-:W-:Y:S01]  /*3cc0*/  IMAD.MOV.U32 R8, RZ, RZ, R196 ;  /* 0x000000ffff087224 */ /* 0x000fe200078e00c4 */
[----:B------:R-:W2:Y:S01]  /*3cd0*/  LDL.LU.64 R198, [R1+0x260] ;  /* 0x0002600001c67983 */ /* 0x000ea20000300a00 */
[----:B------:R-:W-:Y:S01]  /*3ce0*/  IMAD.MOV.U32 R7, RZ, RZ, R197 ;  /* 0x000000ffff077224 */ /* 0x000fe200078e00c5 */
[----:B------:R-:W-:Y:S01]  /*3cf0*/  MOV R20, R187 ;  /* 0x000000bb00147202 */ /* 0x000fe20000000f00 */
[----:B------:R-:W-:Y:S01]  /*3d00*/  IMAD.MOV.U32 R10, RZ, RZ, R194 ;  /* 0x000000ffff0a7224 */ /* 0x000fe200078e00c2 */
[----:B------:R-:W2:Y:S01]  /*3d10*/  LDL.LU.64 R196, [R1+0x258] ;  /* 0x0002580001c47983 */ /* 0x000ea20000300a00 */
[----:B------:R-:W-:-:S02]  /*3d20*/  IMAD.MOV.U32 R9, RZ, RZ, R195 ;  /* 0x000000ffff097224 */ /* 0x000fc400078e00c3 */
[----:B------:R-:W-:Y:S01]  /*3d30*/  IMAD.MOV.U32 R12, RZ, RZ, R192 ;  /* 0x000000ffff0c7224 */ /* 0x000fe200078e00c0 */
[----:B------:R-:W2:Y:S01]  /*3d40*/  LDL.LU.64 R194, [R1+0x250] ;  /* 0x0002500001c27983 */ /* 0x000ea20000300a00 */
[----:B------:R-:W-:Y:S02]  /*3d50*/  IMAD.MOV.U32 R11, RZ, RZ, R193 ;  /* 0x000000ffff0b7224 */ /* 0x000fe400078e00c1 */
[----:B------:R-:W-:Y:S01]  /*3d60*/  IMAD.MOV.U32 R14, RZ, RZ, R190 ;  /* 0x000000ffff0e7224 */ /* 0x000fe200078e00be */
[----:B------:R-:W2:Y:S01]  /*3d70*/  LDL.LU.64 R192, [R1+0x248] ;  /* 0x0002480001c07983 */ /* 0x000ea20000300a00 */
[----:B------:R-:W-:Y:S02]  /*3d80*/  IMAD.MOV.U32 R13, RZ, RZ, R191 ;  /* 0x000000ffff0d7224 */ /* 0x000fe400078e00bf */
[----:B------:R-:W-:Y:S01]  /*3d90*/  IMAD.MOV.U32 R19, RZ, RZ, R188 ;  /* 0x000000ffff137224 */ /* 0x000fe200078e00bc */
[----:B------:R-:W2:Y:S01]  /*3da0*/  LDL.LU.64 R190, [R1+0x240] ;  /* 0x0002400001be7983 */ /* 0x000ea20000300a00 */
[----:B------:R-:W-:-:S02]  /*3db0*/  IMAD.MOV.U32 R15, RZ, RZ, R189 ;  /* 0x000000ffff0f7224 */ /* 0x000fc400078e00bd */
[----:B------:R-:W-:Y:S01]  /*3dc0*/  IMAD.MOV.U32 R21, RZ, RZ, R186 ;  /* 0x000000ffff157224 */ /* 0x000fe200078e00ba */
[----:B------:R-:W2:Y:S01]  /*3dd0*/  LDL.LU.64 R188, [R1+0x238] ;  /* 0x0002380001bc7983 */ /* 0x000ea20000300a00 */
[----:B-1----:R-:W-:Y:S02]  /*3de0*/  IMAD.MOV.U32 R216, RZ, RZ, R184 ;  /* 0x000000ffffd87224 */ /* 0x002fe400078e00b8 */
[----:B------:R-:W-:Y:S01]  /*3df0*/  IMAD.MOV.U32 R23, RZ, RZ, R185 ;  /* 0x000000ffff177224 */ /* 0x000fe200078e00b9 */
[----:B------:R-:W2:Y:S04]  /*3e00*/  LDL.LU.64 R186, [R1+0x230] ;  /* 0x0002300001ba7983 */ /* 0x000ea80000300a00 */
[----:B------:R-:W2:Y:S01]  /*3e10*/  LDL.LU.64 R184, [R1+0x228] ;  /* 0x0002280001b87983 */ /* 0x000ea20000300a00 */
[----:B------:R-:W-:-:S02]  /*3e20*/  WARPGROUP.DEPBAR.LE gsb0, 0x0 ;  /* 0x00008000000079c5 */ /* 0x000fc40000010000 */
        /* <DEDUP_REMOVED lines=14> */
[----:B------:R-:W-:Y:S01]  /*3f10*/  UMOV UR32, UR12 ;  /* 0x0000000c00207c82 */ /* 0x000fe20008000000 */
[----:B------:R-:W-:Y:S01]  /*3f20*/  UMOV UR33, 0x40000040 ;  /* 0x4000004000217882 */ /* 0x000fe20000000000 */
[----:B------:R-:W-:Y:S02]  /*3f30*/  WARPGROUP.DEPBAR.LE gsb0, 0x0 ;  /* 0x00008000000079c5 */ /* 0x000fe40000010000 */
[----:B------:R-:W-:-:S06]  /*3f40*/  WARPGROUP.ARRIVE ;  /* 0x00000000000079c5 */ /* 0x000fcc0000000000 */
[----:B------:R-:W-:Y:S01]  /*3f50*/  HGMMA.64x32x16.F32 R24, gdesc[UR32], R24, gsb0 ;  /* 0x00600000201879f0 */ /* 0x000fe20008000818 */
[----:B------:R-:W-:Y:S01]  /*3f60*/  UMOV UR28, UR32 ;  /* 0x00000020001c7c82 */ /* 0x000fe20008000000 */
[----:B------:R-:W-:Y:S01]  /*3f70*/  UMOV UR29, UR33 ;  /* 0x00000021001d7c82 */ /* 0x000fe20008000000 */
[----:B------:R0:W-:Y:S04]  /*3f80*/  STL.64 [R1+0x1e0], R214 ;  /* 0x0001e0d601007387 */ /* 0x0001e80000100a00 */
[----:B------:R1:W-:Y:S04]  /*3f90*/  STL.64 [R1+0x1d8], R212 ;  /* 0x0001d8d401007387 */ /* 0x0003e80000100a00 */
[----:B------:R3:W-:Y:S04]  /*3fa0*/  STL.64 [R1+0x1d0], R210 ;  /* 0x0001d0d201007387 */ /* 0x0007e80000100a00 */
[----:B------:R4:W-:Y:S01]  /*3fb0*/  STL.64 [R1+0x1c8], R208 ;  /* 0x0001c8d001007387 */ /* 0x0009e20000100a00 */
[----:B0-----:R-:W-:Y:S01]  /*3fc0*/  IMAD.MOV.U32 R214, RZ, RZ, R6 ;  /* 0x000000ffffd67224 */ /* 0x001fe200078e0006 */
[----:B------:R-:W-:-:S02]  /*3fd0*/  MOV R215, R0 ;  /* 0x0000000000d77202 */ /* 0x000fc40000000f00 */
[----:B------:R0:W-:Y:S01]  /*3fe0*/  STL.64 [R1+0x1c0], R206 ;  /* 0x0001c0ce01007387 */ /* 0x0001e20000100a00 */
[----:B-1----:R-:W-:Y:S02]  /*3ff0*/  IMAD.MOV.U32 R212, RZ, RZ, R8 ;  /* 0x000000ffffd47224 */ /* 0x002fe400078e0008 */
[----:B------:R-:W-:Y:S01]  /*4000*/  IMAD.MOV.U32 R213, RZ, RZ, R7 ;  /* 0x000000ffffd57224 */ /* 0x000fe200078e0007 */
[----:B------:R1:W-:Y:S01]  /*4010*/  STL.64 [R1+0x1b8], R204 ;  /* 0x0001b8cc01007387 */ /* 0x0003e20000100a00 */
[----:B---3--:R-:W-:Y:S02]  /*4020*/  IMAD.MOV.U32 R210, RZ, RZ, R10 ;  /* 0x000000ffffd27224 */ /* 0x008fe400078e000a */
[----:B------:R-:W-:Y:S01]  /*4030*/  IMAD.MOV.U32 R211, RZ, RZ, R9 ;  /* 0x000000ffffd37224 */ /* 0x000fe200078e0009 */
[----:B------:R3:W-:Y:S01]  /*4040*/  STL.64 [R1+0x1b0], R202 ;  /* 0x0001b0ca01007387 */ /* 0x0007e20000100a00 */
[----:B----4-:R-:W-:Y:S02]  /*4050*/  IMAD.MOV.U32 R208, RZ, RZ, R12 ;  /* 0x000000ffffd07224 */ /* 0x010fe400078e000c */
[----:B------:R-:W-:Y:S01]  /*4060*/  IMAD.MOV.U32 R209, RZ, RZ, R11 ;  /* 0x000000ffffd17224 */ /* 0x000fe200078e000b */
[----:B------:R4:W-:Y:S01]  /*4070*/  STL.64 [R1+0x1a8], R200 ;  /* 0x0001a8c801007387 */ /* 0x0009e20000100a00 */
[----:B0-----:R-:W-:-:S02]  /*4080*/  IMAD.MOV.U32 R206, RZ, RZ, R14 ;  /* 0x000000ffffce7224 */ /* 0x001fc400078e000e */
[----:B------:R-:W-:Y:S01]  /*4090*/  IMAD.MOV.U32 R207, RZ, RZ, R13 ;  /* 0x000000ffffcf7224 */ /* 0x000fe200078e000d */
[----:B------:R-:W-:Y:S01]  /*40a0*/  STL.64 [R1+0x220], R214 ;  /* 0x000220d601007387 */ /* 0x000fe20000100a00 */
[----:B-1----:R-:W-:Y:S02]  /*40b0*/  IMAD.MOV.U32 R204, RZ, RZ, R19 ;  /* 0x000000ffffcc7224 */ /* 0x002fe400078e0013 */
[----:B------:R-:W-:Y:S01]  /*40c0*/  IMAD.MOV.U32 R205, RZ, RZ, R15 ;  /* 0x000000ffffcd7224 */ /* 0x000fe200078e000f */
[----:B------:R-:W-:Y:S02]  /*40d0*/  WARPGROUP.DEPBAR.LE gsb0, 0x0 ;  /* 0x00008000000079c5 */ /* 0x000fe40000010000 */
[----:B------:R-:W-:-:S06]  /*40e0*/  WARPGROUP.ARRIVE ;  /* 0x00000000000079c5 */ /* 0x000fcc0000000000 */
[----:B------:R-:W-:Y:S01]  /*40f0*/  HGMMA.64x32x16.F32 R56, gdesc[UR28], R56, gsb0 ;  /* 0x006000001c3879f0 */ /* 0x000fe20008000838 */
[----:B---3--:R-:W-:Y:S01]  /*4100*/  IMAD.MOV.U32 R202, RZ, RZ, R21 ;  /* 0x000000ffffca7224 */ /* 0x008fe200078e0015 */
[----:B------:R-:W-:Y:S01]  /*4110*/  STL.64 [R1+0x218], R212 ;  /* 0x000218d401007387 */ /* 0x000fe20000100a00 */
[----:B------:R-:W-:Y:S01]  /*4120*/  IMAD.MOV.U32 R203, RZ, RZ, R20 ;  /* 0x000000ffffcb7224 */ /* 0x000fe200078e0014 */
[----:B----4-:R-:W-:Y:S01]  /*4130*/  MOV R201, R23 ;  /* 0x0000001700c97202 */ /* 0x010fe20000000f00 */
[----:B------:R-:W-:Y:S01]  /*4140*/  IMAD.MOV.U32 R200, RZ, RZ, R216 ;  /* 0x000000ffffc87224 */ /* 0x000fe200078e00d8 */
[----:B------:R-:W-:Y:S04]  /*4150*/  STL.64 [R1+0x210], R210 ;  /* 0x000210d201007387 */ /* 0x000fe80000100a00 */
[----:B------:R-:W-:Y:S04]  /*4160*/  STL.64 [R1+0x208], R208 ;  /* 0x000208d001007387 */ /* 0x000fe80000100a00 */
[----:B------:R-:W-:Y:S04]  /*4170*/  STL.64 [R1+0x200], R206 ;  /* 0x000200ce01007387 */ /* 0x000fe80000100a00 */
[----:B------:R-:W-:Y:S04]  /*4180*/  STL.64 [R1+0x1f8], R204 ;  /* 0x0001f8cc01007387 */ /* 0x000fe80000100a00 */
[----:B------:R-:W-:Y:S04]  /*4190*/  STL.64 [R1+0x1f0], R202 ;  /* 0x0001f0ca01007387 */ /* 0x000fe80000100a00 */
[----:B------:R0:W-:Y:S04]  /*41a0*/  STL.64 [R1+0x1e8], R200 ;  /* 0x0001e8c801007387 */ /* 0x0001e80000100a00 */
[----:B0-----:R-:W3:Y:S04]  /*41b0*/  LDL.LU.64 R200, [R1] ;  /* 0x0000000001c87983 */ /* 0x001ee80000300a00 */
[----:B------:R-:W3:Y:S04]  /*41c0*/  LDL.LU.64 R202, [R1+0x8] ;  /* 0x0000080001ca7983 */ /* 0x000ee80000300a00 */
[----:B------:R-:W3:Y:S04]  /*41d0*/  LDL.LU.64 R204, [R1+0x10] ;  /* 0x0000100001cc7983 */ /* 0x000ee80000300a00 */
[----:B------:R-:W3:Y:S04]  /*41e0*/  LDL.LU.64 R206, [R1+0x18] ;  /* 0x0000180001ce7983 */ /* 0x000ee80000300a00 */
[----:B------:R-:W3:Y:S04]  /*41f0*/  LDL.LU.64 R208, [R1+0x20] ;  /* 0x0000200001d07983 */ /* 0x000ee80000300a00 */
[----:B------:R-:W3:Y:S04]  /*4200*/  LDL.LU.64 R210, [R1+0x28] ;  /* 0x0000280001d27983 */ /* 0x000ee80000300a00 */
[----:B------:R-:W3:Y:S04]  /*4210*/  LDL.LU.64 R212, [R1+0x30] ;  /* 0x0000300001d47983 */ /* 0x000ee80000300a00 */
[----:B------:R-:W3:Y:S01]  /*4220*/  LDL.LU.64 R214, [R1+0x38] ;  /* 0x0000380001d67983 */ /* 0x000ee20000300a00 */
[----:B------:R-:W-:-:S02]  /*4230*/  WARPGROUP.DEPBAR.LE gsb0, 0x0 ;  /* 0x00008000000079c5 */ /* 0x000fc40000010000 */
[----:B------:R-:W-:Y:S01]  /*4240*/  WARPGROUP.ARRIVE ;  /* 0x00000000000079c5 */ /* 0x000fe20000000000 */
[----:B------:R-:W-:Y:S01]  /*4250*/  UMOV UR24, UR32 ;  /* 0x0000002000187c82 */ /* 0x000fe20008000000 */
[----:B------:R-:W-:-:S04]  /*4260*/  UMOV UR25, UR33 ;  /* 0x0000002100197c82 */ /* 0x000fc80008000000 */
        /* <DEDUP_REMOVED lines=16> */
[----:B------:R-:W-:Y:S01]  /*4370*/  UMOV UR34, UR10 ;  /* 0x0000000a00227c82 */ /* 0x000fe20008000000 */
[----:B------:R-:W-:Y:S01]  /*4380*/  UMOV UR35, UR11 ;  /* 0x0000000b00237c82 */ /* 0x000fe20008000000 */
[----:B------:R-:W-:Y:S02]  /*4390*/  WARPGROUP.DEPBAR.LE gsb0, 0x0 ;  /* 0x00008000000079c5 */ /* 0x000fe40000010000 */
[----:B---3--:R-:W-:-:S06]  /*43a0*/  WARPGROUP.ARRIVE ;  /* 0x00000000000079c5 */ /* 0x008fcc0000000000 */
[----:B------:R-:W-:Y:S03]  /*43b0*/  HGMMA.64x32x16.F32 R200, gdesc[UR32], R200, gsb0 ;  /* 0x0060000020c879f0 */ /* 0x000fe600080008c8 */
        /* <DEDUP_REMOVED lines=23> */
[----:B------:R-:W2:Y:S04]  /*4530*/  LDL.LU.64 R202, [R1+0x1f0] ;  /* 0x0001f00001ca7983 */ /* 0x000ea80000300a00 */
[----:B------:R-:W2:Y:S01]  /*4540*/  LDL.LU.64 R200, [R1+0x1e8] ;  /* 0x0001e80001c87983 */ /* 0x000ea20000300a00 */
[----:B------:R-:W-:-:S02]  /*4550*/  UIADD3 UR8, UR40, 0x2, URZ ;  /* 0x0000000228087890 */ /* 0x000fc4000fffe03f */
[----:B------:R-:W-:Y:S01]  /*4560*/  UIADD3 UR10, UR41, 0x2, URZ ;  /* 0x00000002290a7890 */ /* 0x000fe2000fffe03f */
[----:B------:R-:W-:Y:S01]  /*4570*/  UMOV UR9, 0x40000040 ;  /* 0x4000004000097882 */ /* 0x000fe20000000000 */
[----:B------:R-:W-:Y:S01]  /*4580*/  UMOV UR11, 0x40000040 ;  /* 0x40000040000b7882 */ /* 0x000fe20000000000 */
[----:B--2---:R-:W-:-:S06]  /*4590*/  WARPGROUP.ARRIVE ;  /* 0x00000000000079c5 */ /* 0x004fcc0000000000 */
[----:B------:R-:W-:Y:S03]  /*45a0*/  HGMMA.64x32x16.F32 R200, gdesc[UR8], R200, gsb0 ;  /* 0x0060000008c879f0 */ /* 0x000fe600080008c8 */
[----:B------:R-:W-:Y:S02]  /*45b0*/  WARPGROUP.DEPBAR.LE gsb0, 0x0 ;  /* 0x00008000000079c5 */ /* 0x000fe40000010000 */
        /* <DEDUP_REMOVED lines=8> */
[----:B0-----:R-:W2:Y:S04]  /*4640*/  LDL.LU.64 R214, [R1+0x1e0] ;  /* 0x0001e00001d67983 */ /* 0x001ea80000300a00 */
[----:B------:R-:W2:Y:S04]  /*4650*/  LDL.LU.64 R212, [R1+0x1d8] ;  /* 0x0001d80001d47983 */ /* 0x000ea80000300a00 */
[----:B------:R-:W2:Y:S04]  /*4660*/  LDL.LU.64 R210, [R1+0x1d0] ;  /* 0x0001d00001d27983 */ /* 0x000ea80000300a00 */
[----:B------:R-:W2:Y:S04]  /*4670*/  LDL.LU.64 R208, [R1+0x1c8] ;  /* 0x0001c80001d07983 */ /* 0x000ea80000300a00 */
[----:B------:R-:W2:Y:S04]  /*4680*/  LDL.LU.64 R206, [R1+0x1c0] ;  /* 0x0001c00001ce7983 */ /* 0x000ea80000300a00 */
[----:B------:R-:W2:Y:S04]  /*4690*/  LDL.LU.64 R204, [R1+0x1b8] ;  /* 0x0001b80001cc7983 */ /* 0x000ea80000300a00 */
[----:B------:R-:W2:Y:S04]  /*46a0*/  LDL.LU.64 R202, [R1+0x1b0] ;  /* 0x0001b00001ca7983 */ /* 0x000ea80000300a00 */
        /* <DEDUP_REMOVED lines=59> */
[----:B------:R-:W3:Y:S04]  /*4a60*/  LDL.LU.64 R202, [R1+0x48] ;  /* 0x0000480001ca7983 */ /* 0x000ee80000300a00 */
[----:B------:R-:W4:Y:S04]  /*4a70*/  LDL.LU.64 R204, [R1+0x50] ;  /* 0x0000500001cc7983 */ /* 0x000f280000300a00 */
[----:B------:R-:W2:Y:S04]  /*4a80*/  LDL.LU.64 R206, [R1+0x58] ;  /* 0x0000580001ce7983 */ /* 0x000ea80000300a00 */
[----:B------:R-:W3:Y:S01]  /*4a90*/  LDL.LU.64 R208, [R1+0x60] ;  /* 0x0000600001d07983 */ /* 0x000ee20000300a00 */
[----:B------:R-:W-:-:S02]  /*4aa0*/  WARPGROUP.DEPBAR.LE gsb0, 0x0 ;  /* 0x00008000000079c5 */ /* 0x000fc40000010000 */
[----:B------:R-:W-:Y:S01]  /*4ab0*/  WARPGROUP.ARRIVE ;  /* 0x00000000000079c5 */ /* 0x000fe20000000000 */
[----:B------:R-:W4:Y:S04]  /*4ac0*/  LDL.LU.64 R210, [R1+0x68] ;  /* 0x0000680001d27983 */ /* 0x000f280000300a00 */
[----:B------:R-:W2:Y:S01]  /*4ad0*/  LDL.LU.64 R212, [R1+0x70] ;  /* 0x0000700001d47983 */ /* 0x000ea20000300a00 */
[----:B------:R-:W-:Y:S03]  /*4ae0*/  HGMMA.64x32x16.F32 R56, gdesc[UR28], R56, gsb0 ;  /* 0x006000001c3879f0 */ /* 0x000fe60008000838 */
[----:B------:R-:W3:Y:S01]  /*4af0*/  LDL.LU.64 R214, [R1+0x78] ;  /* 0x0000780001d67983 */ /* 0x000ee20000300a00 */
        /* <DEDUP_REMOVED lines=20> */
[----:B------:R-:W-:Y:S01]  /*4c40*/  IMAD.MOV.U32 R217, RZ, RZ, R15 ;  /* 0x000000ffffd97224 */ /* 0x000fe200078e000f */
[----:B------:R-:W-:Y:S01]  /*4c50*/  MOV R223, R9 ;  /* 0x0000000900df7202 */ /* 0x000fe20000000f00 */
[----:B------:R-:W-:Y:S02]  /*4c60*/  IMAD.MOV.U32 R218, RZ, RZ, R14 ;  /* 0x000000ffffda7224 */ /* 0x000fe400078e000e */
[----:B------:R-:W-:Y:S02]  /*4c70*/  IMAD.MOV.U32 R219, RZ, RZ, R13 ;  /* 0x000000ffffdb7224 */ /* 0x000fe400078e000d */
[----:B------:R-:W-:Y:S02]  /*4c80*/  IMAD.MOV.U32 R220, RZ, RZ, R12 ;  /* 0x000000ffffdc7224 */ /* 0x000fe400078e000c */
[----:B------:R-:W-:Y:S02]  /*4c90*/  IMAD.MOV.U32 R221, RZ, RZ, R11 ;  /* 0x000000ffffdd7224 */ /* 0x000fe400078e000b */
[----:B------:R-:W-:-:S02]  /*4ca0*/  IMAD.MOV.U32 R222, RZ, RZ, R10 ;  /* 0x000000ffffde7224 */ /* 0x000fc400078e000a */
[----:B------:R-:W-:Y:S02]  /*4cb0*/  IMAD.MOV.U32 R224, RZ, RZ, R8 ;  /* 0x000000ffffe07224 */ /* 0x000fe400078e0008 */
[----:B------:R-:W-:Y:S02]  /*4cc0*/  IMAD.MOV.U32 R225, RZ, RZ, R7 ;  /* 0x000000ffffe17224 */ /* 0x000fe400078e0007 */
[----:B------:R-:W-:Y:S02]  /*4cd0*/  IMAD.MOV.U32 R226, RZ, RZ, R6 ;  /* 0x000000ffffe27224 */ /* 0x000fe400078e0006 */
[----:B------:R-:W-:Y:S01]  /*4ce0*/  IMAD.MOV.U32 R227, RZ, RZ, R0 ;  /* 0x000000ffffe37224 */ /* 0x000fe200078e0000 */
[----:B---3--:R0:W-:Y:S04]  /*4cf0*/  STL.64 [R1+0x1a0], R214 ;  /* 0x0001a0d601007387 */ /* 0x0081e80000100a00 */
[----:B--2---:R1:W-:Y:S01]  /*4d00*/  STL.64 [R1+0x198], R212 ;  /* 0x000198d401007387 */ /* 0x0043e20000100a00 */
[----:B0-----:R-:W-:-:S02]  /*4d10*/  IMAD.MOV.U32 R214, RZ, RZ, R21 ;  /* 0x000000ffffd67224 */ /* 0x001fc400078e0015 */
[----:B------:R-:W-:Y:S02]  /*4d20*/  IMAD.MOV.U32 R215, RZ, RZ, R20 ;  /* 0x000000ffffd77224 */ /* 0x000fe400078e0014 */
[----:B-1----:R-:W-:Y:S02]  /*4d30*/  IMAD.MOV.U32 R212, RZ, RZ, R216 ;  /* 0x000000ffffd47224 */ /* 0x002fe400078e00d8 */
[----:B------:R-:W-:Y:S02]  /*4d40*/  IMAD.MOV.U32 R213, RZ, RZ, R23 ;  /* 0x000000ffffd57224 */ /* 0x000fe400078e0017 */
[----:B------:R-:W-:Y:S01]  /*4d50*/  IMAD.MOV.U32 R216, RZ, RZ, R19 ;  /* 0x000000ffffd87224 */ /* 0x000fe200078e0013 */
[----:B------:R-:W-:Y:S01]  /*4d60*/  UMOV UR8, UR32 ;  /* 0x0000002000087c82 */ /* 0x000fe20008000000 */
[----:B------:R-:W-:Y:S01]  /*4d70*/  UMOV UR9, UR33 ;  /* 0x0000002100097c82 */ /* 0x000fe20008000000 */
[----:B------:R-:W-:-:S03]  /*4d80*/  WARPGROUP.DEPBAR.LE gsb0, 0x0 ;  /* 0x00008000000079c5 */ /* 0x000fc60000010000 */
[----:B------:R-:W-:-:S06]  /*4d90*/  WARPGROUP.ARRIVE ;  /* 0x00000000000079c5 */ /* 0x000fcc0000000000 */
[----:B------:R-:W-:Y:S01]  /*4da0*/  HGMMA.64x32x16.F32 R212, gdesc[UR8], R212, gsb0 ;  /* 0x0060000008d479f0 */ /* 0x000fe200080008d4 */
[----:B----4-:R-:W-:Y:S04]  /*4db0*/  STL.64 [R1+0x190], R210 ;  /* 0x000190d201007387 */ /* 0x010fe80000100a00 */
[----:B------:R-:W-:Y:S04]  /*4dc0*/  STL.64 [R1+0x188], R208 ;  /* 0x000188d001007387 */ /* 0x000fe80000100a00 */
[----:B------:R-:W-:Y:S04]  /*4dd0*/  STL.64 [R1+0x180], R206 ;  /* 0x000180ce01007387 */ /* 0x000fe80000100a00 */
[----:B------:R-:W-:Y:S04]  /*4de0*/  STL.64 [R1+0x178], R204 ;  /* 0x000178cc01007387 */ /* 0x000fe80000100a00 */
[----:B------:R-:W-:Y:S04]  /*4df0*/  STL.64 [R1+0x170], R202 ;  /* 0x000170ca01007387 */ /* 0x000fe80000100a00 */
[----:B------:R-:W-:Y:S01]  /*4e00*/  STL.64 [R1+0x168], R200 ;  /* 0x000168c801007387 */ /* 0x000fe20000100a00 */
[----:B------:R-:W-:-:S03]  /*4e10*/  WARPGROUP.DEPBAR.LE gsb0, 0x0 ;  /* 0x00008000000079c5 */ /* 0x000fc60000010000 */
[----:B------:R-:W-:Y:S04]  /*4e20*/  STL.64 [R1], R212 ;  /* 0x000000d401007387 */ /* 0x000fe80000100a00 */
[----:B------:R0:W-:Y:S04]  /*4e30*/  STL.64 [R1+0x8], R214 ;  /* 0x000008d601007387 */ /* 0x0001e80000100a00 */
[----:B------:R1:W-:Y:S04]  /*4e40*/  STL.64 [R1+0x10], R216 ;  /* 0x000010d801007387 */ /* 0x0003e80000100a00 */
[----:B------:R-:W-:Y:S04]  /*4e50*/  STL.64 [R1+0x18], R218 ;  /* 0x000018da01007387 */ /* 0x000fe80000100a00 */
[----:B------:R-:W-:Y:S04]  /*4e60*/  STL.64 [R1+0x20], R220 ;  /* 0x000020dc01007387 */ /* 0x000fe80000100a00 */
[----:B------:R-:W-:Y:S04]  /*4e70*/  STL.64 [R1+0x28], R222 ;  /* 0x000028de01007387 */ /* 0x000fe80000100a00 */
[----:B------:R-:W-:Y:S04]  /*4e80*/  STL.64 [R1+0x30], R224 ;  /* 0x000030e001007387 */ /* 0x000fe80000100a00 */
[----:B------:R-:W-:Y:S04]  /*4e90*/  STL.64 [R1+0x38], R226 ;  /* 0x000038e201007387 */ /* 0x000fe80000100a00 */
        /* <DEDUP_REMOVED lines=15> */
[----:B------:R-:W-:Y:S02]  /*4f90*/  IMAD.MOV.U32 R6, RZ, RZ, R214 ;  /* 0x000000ffff067224 */ /* 0x000fe400078e00d6 */
[----:B------:R-:W-:Y:S02]  /*4fa0*/  IMAD.MOV.U32 R0, RZ, RZ, R215 ;  /* 0x000000ffff007224 */ /* 0x000fe400078e00d7 */
        /* <DEDUP_REMOVED lines=75> */
[----:B0-----:R-:W-:-:S02]  /*5460*/  IMAD.MOV.U32 R214, RZ, RZ, R6 ;  /* 0x000000ffffd67224 */ /* 0x001fc400078e0006 */
[----:B------:R-:W-:Y:S01]  /*5470*/  IMAD.MOV.U32 R215, RZ, RZ, R0 ;  /* 0x000000ffffd77224 */ /* 0x000fe200078e0000 */
[----:B------:R0:W-:Y:S01]  /*5480*/  STL.64 [R1+0xc0], R206 ;  /* 0x0000c0ce01007387 */ /* 0x0001e20000100a00 */
[----:B-1----:R-:W-:Y:S02]  /*5490*/  IMAD.MOV.U32 R212, RZ, RZ, R8 ;  /* 0x000000ffffd47224 */ /* 0x002fe400078e0008 */
[----:B------:R-:W-:Y:S01]  /*54a0*/  IMAD.MOV.U32 R213, RZ, RZ, R7 ;  /* 0x000000ffffd57224 */ /* 0x000fe200078e0007 */
[----:B------:R1:W-:Y:S01]  /*54b0*/  STL.64 [R1+0xb8], R204 ;  /* 0x0000b8cc01007387 */ /* 0x0003e20000100a00 */
[----:B--2---:R-:W-:Y:S02]  /*54c0*/  IMAD.MOV.U32 R210, RZ, RZ, R10 ;  /* 0x000000ffffd27224 */ /* 0x004fe400078e000a */
[----:B------:R-:W-:Y:S01]  /*54d0*/  IMAD.MOV.U32 R211, RZ, RZ, R9 ;  /* 0x000000ffffd37224 */ /* 0x000fe200078e0009 */
[----:B------:R2:W-:Y:S01]  /*54e0*/  STL.64 [R1+0xb0], R202 ;  /* 0x0000b0ca01007387 */ /* 0x0005e20000100a00 */
[----:B---3--:R-:W-:-:S02]  /*54f0*/  IMAD.MOV.U32 R208, RZ, RZ, R12 ;  /* 0x000000ffffd07224 */ /* 0x008fc400078e000c */
[----:B------:R-:W-:Y:S01]  /*5500*/  IMAD.MOV.U32 R209, RZ, RZ, R11 ;  /* 0x000000ffffd17224 */ /* 0x000fe200078e000b */
[----:B------:R3:W-:Y:S01]  /*5510*/  STL.64 [R1+0xa8], R200 ;  /* 0x0000a8c801007387 */ /* 0x0007e20000100a00 */
[----:B0-----:R-:W-:Y:S01]  /*5520*/  IMAD.MOV.U32 R206, RZ, RZ, R14 ;  /* 0x000000ffffce7224 */ /* 0x001fe200078e000e */
[----:B------:R-:W-:Y:S01]  /*5530*/  MOV R207, R13 ;  /* 0x0000000d00cf7202 */ /* 0x000fe20000000f00 */
[----:B-1----:R-:W-:Y:S01]  /*5540*/  IMAD.MOV.U32 R204, RZ, RZ, R19 ;  /* 0x000000ffffcc7224 */ /* 0x002fe200078e0013 */
[----:B------:R-:W-:Y:S01]  /*5550*/  STL.64 [R1+0x120], R214 ;  /* 0x000120d601007387 */ /* 0x000fe20000100a00 */
[----:B------:R-:W-:Y:S01]  /*5560*/  IMAD.MOV.U32 R205, RZ, RZ, R15 ;  /* 0x000000ffffcd7224 */ /* 0x000fe200078e000f */
[----:B------:R-:W-:Y:S02]  /*5570*/  WARPGROUP.DEPBAR.LE gsb0, 0x0 ;  /* 0x00008000000079c5 */ /* 0x000fe40000010000 */
[----:B------:R-:W-:-:S06]  /*5580*/  WARPGROUP.ARRIVE ;  /* 0x00000000000079c5 */ /* 0x000fcc0000000000 */
[----:B------:R-:W-:Y:S01]  /*5590*/  HGMMA.64x32x16.F32 R56, gdesc[UR28], R56, gsb0 ;  /* 0x006000001c3879f0 */ /* 0x000fe20008000838 */
[----:B--2---:R-:W-:Y:S01]  /*55a0*/  IMAD.MOV.U32 R202, RZ, RZ, R21 ;  /* 0x000000ffffca7224 */ /* 0x004fe200078e0015 */
[----:B------:R-:W-:Y:S01]  /*55b0*/  STL.64 [R1+0x118], R212 ;  /* 0x000118d401007387 */ /* 0x000fe20000100a00 */
[----:B------:R-:W-:Y:S02]  /*55c0*/  IMAD.MOV.U32 R203, RZ, RZ, R20 ;  /* 0x000000ffffcb7224 */ /* 0x000fe400078e0014 */
[----:B---3--:R-:W-:Y:S01]  /*55d0*/  IMAD.MOV.U32 R200, RZ, RZ, R216 ;  /* 0x000000ffffc87224 */ /* 0x008fe200078e00d8 */
[----:B------:R-:W-:Y:S01]  /*55e0*/  STL.64 [R1+0x110], R210 ;  /* 0x000110d201007387 */ /* 0x000fe20000100a00 */
[----:B------:R-:W-:-:S03]  /*55f0*/  IMAD.MOV.U32 R201, RZ, RZ, R23 ;  /* 0x000000ffffc97224 */ /* 0x000fc600078e0017 */
[----:B------:R-:W-:Y:S04]  /*5600*/  STL.64 [R1+0x108], R208 ;  /* 0x000108d001007387 */ /* 0x000fe80000100a00 */
        /* <DEDUP_REMOVED lines=36> */
[----:B------:R-:W-:Y:S03]  /*5850*/  HGMMA.64x32x16.F32 R200, gdesc[UR8], R200, gsb0 ;  /* 0x0060000008c879f0 */ /* 0x000fe600080008c8 */
[----:B------:R-:W-:Y:S02]  /*5860*/  WARPGROUP.DEPBAR.LE gsb0, 0x0 ;  /* 0x00008000000079c5 */ /* 0x000fe40000010000 */
[----:B------:R-:W-:Y:S02]  /*5870*/  IMAD.MOV.U32 R6, RZ, RZ, R214 ;  /* 0x000000ffff067224 */ /* 0x000fe400078e00d6 */
        /* <DEDUP_REMOVED lines=119> */
[----:B------:R-:W-:-:S03]  /*5ff0*/  IMAD.MOV.U32 R217, RZ, RZ, R15 ;  /* 0x000000ffffd97224 */ /* 0x000fc600078e000f */
[----:B------:R1:W-:Y:S01]  /*6000*/  STL.64 [R1+0x98], R212 ;  /* 0x000098d401007387 */ /* 0x0003e20000100a00 */
[----:B------:R-:W-:Y:S02]  /*6010*/  IMAD.MOV.U32 R218, RZ, RZ, R14 ;  /* 0x000000ffffda7224 */ /* 0x000fe400078e000e */
[----:B------:R-:W-:Y:S02]  /*6020*/  IMAD.MOV.U32 R219, RZ, RZ, R13 ;  /* 0x000000ffffdb7224 */ /* 0x000fe400078e000d */
[----:B------:R-:W-:Y:S02]  /*6030*/  IMAD.MOV.U32 R220, RZ, RZ, R12 ;  /* 0x000000ffffdc7224 */ /* 0x000fe400078e000c */
[----:B------:R-:W-:Y:S01]  /*6040*/  IMAD.MOV.U32 R221, RZ, RZ, R11 ;  /* 0x000000ffffdd7224 */ /* 0x000fe200078e000b */
[----:B0-----:R-:W-:Y:S01]  /*6050*/  MOV R215, R20 ;  /* 0x0000001400d77202 */ /* 0x001fe20000000f00 */
[----:B------:R-:W-:Y:S02]  /*6060*/  IMAD.MOV.U32 R214, RZ, RZ, R21 ;  /* 0x000000ffffd67224 */ /* 0x000fe400078e0015 */
[----:B------:R-:W-:-:S02]  /*6070*/  IMAD.MOV.U32 R222, RZ, RZ, R10 ;  /* 0x000000ffffde7224 */ /* 0x000fc400078e000a */
[----:B-1----:R-:W-:Y:S02]  /*6080*/  IMAD.MOV.U32 R212, RZ, RZ, R216 ;  /* 0x000000ffffd47224 */ /* 0x002fe400078e00d8 */
[----:B------:R-:W-:Y:S02]  /*6090*/  IMAD.MOV.U32 R213, RZ, RZ, R23 ;  /* 0x000000ffffd57224 */ /* 0x000fe400078e0017 */
[----:B------:R-:W-:Y:S02]  /*60a0*/  IMAD.MOV.U32 R216, RZ, RZ, R19 ;  /* 0x000000ffffd87224 */ /* 0x000fe400078e0013 */
[----:B------:R-:W-:Y:S02]  /*60b0*/  IMAD.MOV.U32 R223, RZ, RZ, R9 ;  /* 0x000000ffffdf7224 */ /* 0x000fe400078e0009 */
[----:B------:R-:W-:Y:S02]  /*60c0*/  IMAD.MOV.U32 R224, RZ, RZ, R8 ;  /* 0x000000ffffe07224 */ /* 0x000fe400078e0008 */
[----:B------:R-:W-:-:S02]  /*60d0*/  IMAD.MOV.U32 R225, RZ, RZ, R7 ;  /* 0x000000ffffe17224 */ /* 0x000fc400078e0007 */
        /* <DEDUP_REMOVED lines=19> */
[----:B------:R-:W-:Y:S01]  /*6210*/  BPT.TRAP 0x1 ;  /* 0x000000040000795c */ /* 0x000fe20000300000 */
.L_x_23:
[----:B------:R-:W2:Y:S01]  /*6220*/  LDL R0, [R1+0x80] ;  /* 0x0000800001007983 */ /* 0x000ea20000100800 */
[----:B------:R-:W-:-:S04]  /*6230*/  ULEA UR8, UR6, UR39, 0x3 ;  /* 0x0000002706087291 */ /* 0x000fc8000f8e183f */
[----:B------:R-:W-:-:S04]  /*6240*/  UIADD3 UR8, UR8, 0x20, URZ ;  /* 0x0000002008087890 */ /* 0x000fc8000fffe03f */
[----:B------:R-:W-:-:S09]  /*6250*/  UPRMT UR8, URZ, 0x654, UR8 ;  /* 0x000006543f087896 */ /* 0x000fd20008000008 */
[----:B------:R-:W-:Y:S01]  /*6260*/  SYNCS.ARRIVE.TRANS64.RED.A1T0 RZ, [UR8], RZ ;  /* 0x000000ffffff79a7 */ /* 0x000fe20008100408 */
[----:B--2---:R-:W-:-:S13]  /*6270*/  ISETP.GT.U32.AND P1, PT, R0, 0x1, PT ;  /* 0x000000010000780c */ /* 0x004fda0003f24070 */
[----:B------:R-:W-:Y:S05]  /*6280*/  @P1 BRA `(.L_x_24) ;  /* 0x0000000000041947 */ /* 0x000fea0003800000 */
[----:B------:R-:W-:Y:S01]  /*6290*/  BPT.TRAP 0x1 ;  /* 0x000000040000795c */ /* 0x000fe20000300000 */
.L_x_24:
[----:B------:R-:W-:Y:S01]  /*62a0*/  UIADD3 UR7, UR7, 0x1, URZ ;  /* 0x0000000107077890 */ /* 0x000fe2000fffe03f */
[C---:B------:R-:W-:Y:S01]  /*62b0*/  ISETP.GT.AND P1, PT, R4.reuse, 0x1, PT ;  /* 0x000000010400780c */ /* 0x040fe20003f24270 */
[----:B------:R-:W-:Y:S01]  /*62c0*/  UIADD3 UR6, UR6, 0x1, URZ ;  /* 0x0000000106067890 */ /* 0x000fe2000fffe03f */
[----:B------:R-:W-:Y:S01]  /*62d0*/  IADD3 R4, R4, -0x1, RZ ;  /* 0xffffffff04047810 */ /* 0x000fe20007ffe0ff */
[----:B------:R-:W-:Y:S02]  /*62e0*/  UISETP.NE.AND UP0, UPT, UR7, 0x4, UPT ;  /* 0x000000040700788c */ /* 0x000fe4000bf05270 */
[----:B------:R-:W-:Y:S02]  /*62f0*/  UISETP.NE.AND UP1, UPT, UR6, 0x4, UPT ;  /* 0x000000040600788c */ /* 0x000fe4000bf25270 */
[----:B------:R-:W-:Y:S02]  /*6300*/  USEL UR8, URZ, 0x1, UP0 ;  /* 0x000000013f087887 */ /* 0x000fe40008000000 */
[----:B------:R-:W-:-:S02]  /*6310*/  USEL UR7, UR7, URZ, UP0 ;  /* 0x0000003f07077287 */ /* 0x000fc40008000000 */
[----:B------:R-:W-:Y:S02]  /*6320*/  USEL UR6, UR6, URZ, UP1 ;  /* 0x0000003f06067287 */ /* 0x000fe40008800000 */
[----:B------:R-:W-:Y:S01]  /*6330*/  LOP3.LUT R3, R3, UR8, RZ, 0x3c, !PT ;  /* 0x0000000803037c12 */ /* 0x000fe2000f8e3cff */
[----:B------:R-:W-:Y:S09]  /*6340*/  @P1 BRA `(.L_x_25) ;  /* 0xffffffd4005c1947 */ /* 0x000ff2000383ffff */
.L_x_18:
[----:B------:R-:W0:Y:S02]  /*6350*/  LDC R0, c[0x0][0x28c] ;  /* 0x0000a300ff007b82 */ /* 0x000e240000000800 */
[----:B0-----:R-:W-:-:S13]  /*6360*/  ISETP.GE.AND P1, PT, R0, 0x1, PT ;  /* 0x000000010000780c */ /* 0x001fda0003f26270 */
[----:B------:R-:W-:Y:S05]  /*6370*/  @!P1 BRA `(.L_x_26) ;  /* 0x0000000000349947 */ /* 0x000fea0003800000 */
[----:B------:R-:W-:Y:S05]  /*6380*/  @!P0 BRA `(.L_x_27) ;  /* 0x0000000000048947 */ /* 0x000fea0003800000 */
[----:B------:R-:W-:Y:S01]  /*6390*/  BPT.TRAP 0x1 ;  /* 0x000000040000795c */ /* 0x000fe20000300000 */
.L_x_27:
[----:B------:R-:W2:Y:S01]  /*63a0*/  LDL R0, [R1+0x80] ;  /* 0x0000800001007983 */ /* 0x000ea20000100800 */
[----:B------:R-:W-:-:S13]  /*63b0*/  R2UR UR4, R5 ;  /* 0x00000000050472ca */ /* 0x000fda00000e0000 */
[----:B------:R-:W-:-:S04]  /*63c0*/  UIADD3 UR4, UR4, UR37, URZ ;  /* 0x0000002504047290 */ /* 0x000fc8000fffe03f */
[----:B------:R-:W-:-:S04]  /*63d0*/  USHF.L.U32 UR4, UR4, 0x3, URZ ;  /* 0x0000000304047899 */ /* 0x000fc8000800063f */
[----:B------:R-:W-:-:S04]  /*63e0*/  ULOP3.LUT UR4, UR4, 0x18, URZ, 0xc0, !UPT ;  /* 0x0000001804047892 */ /* 0x000fc8000f8ec03f */
[----:B------:R-:W-:-:S04]  /*63f0*/  UIADD3 UR4, UR39, 0x20, UR4 ;  /* 0x0000002027047890 */ /* 0x000fc8000fffe004 */
[----:B------:R-:W-:-:S09]  /*6400*/  UPRMT UR4, URZ, 0x654, UR4 ;  /* 0x000006543f047896 */ /* 0x000fd20008000004 */
[----:B------:R-:W-:Y:S01]  /*6410*/  SYNCS.ARRIVE.TRANS64.RED.A1T0 RZ, [UR4], RZ ;  /* 0x000000ffffff79a7 */ /* 0x000fe20008100404 */
[----:B--2---:R-:W-:-:S13]  /*6420*/  ISETP.GT.U32.AND P0, PT, R0, 0x1, PT ;  /* 0x000000010000780c */ /* 0x004fda0003f04070 */
[----:B------:R-:W-:Y:S05]  /*6430*/  @P0 BRA `(.L_x_26) ;  /* 0x0000000000040947 */ /* 0x000fea0003800000 */
[----:B------:R-:W-:Y:S01]  /*6440*/  BPT.TRAP 0x1 ;  /* 0x000000040000795c */ /* 0x000fe20000300000 */
.L_x_26:
[----:B-1----:R-:W2:Y:S01]  /*6450*/  LDL R227, [R1+0x84] ;  /* 0x0000840001e37983 */ /* 0x002ea20000100800 */
[----:B------:R-:W0:Y:S01]  /*6460*/  LDC R4, c[0x0][0x288] ;  /* 0x0000a200ff047b82 */ /* 0x000e220000000800 */
[----:B------:R-:W1:Y:S01]  /*6470*/  S2R R0, SR_TID.X ;  /* 0x0000000000007919 */ /* 0x000e620000002100 */
[----:B------:R-:W3:Y:S01]  /*6480*/  S2R R5, SR_TID.X ;  /* 0x0000000000057919 */ /* 0x000ee20000002100 */
[----:B------:R-:W-:Y:S01]  /*6490*/  IMAD R22, R22, 0xe0, RZ ;  /* 0x000000e016167824 */ /* 0x000fe200078e02ff */
[----:B------:R-:W-:Y:S01]  /*64a0*/  ULDC UR4, c[0x0][0x284] ;  /* 0x0000a10000047ab9 */ /* 0x000fe20000000800 */
[----:B------:R-:W-:Y:S01]  /*64b0*/  ULDC.64 UR6, c[0x0][0x5d0] ;  /* 0x0001740000067ab9 */ /* 0x000fe20000000a00 */
[----:B-1----:R-:W-:-:S04]  /*64c0*/  SHF.R.U32.HI R0, RZ, 0x7, R0 ;  /* 0x00000007ff007819 */ /* 0x002fc80000011600 */
[----:B------:R-:W-:Y:S02]  /*64d0*/  LOP3.LUT R0, R0, 0x1, RZ, 0xc0, !PT ;  /* 0x0000000100007812 */ /* 0x000fe400078ec0ff */
[----:B---3--:R-:W-:Y:S02]  /*64e0*/  SHF.R.U32.HI R3, RZ, 0x2, R5 ;  /* 0x00000002ff037819 */ /* 0x008fe40000011605 */
[----:B------:R-:W-:Y:S01]  /*64f0*/  LOP3.LUT R21, R5, 0x60, RZ, 0xc0, !PT ;  /* 0x0000006005157812 */ /* 0x000fe200078ec0ff */
[----:B------:R-:W-:Y:S01]  /*6500*/  IMAD.SHL.U32 R20, R0, 0x40, RZ ;  /* 0x0000004000147824 */ /* 0x000fe200078e00ff */
[----:B------:R-:W-:Y:S02]  /*6510*/  LOP3.LUT R3, R3, 0x7, RZ, 0xc0, !PT ;  /* 0x0000000703037812 */ /* 0x000fe400078ec0ff */
[----:B------:R-:W-:Y:S02]  /*6520*/  SHF.R.U32.HI R21, RZ, 0x1, R21 ;  /* 0x00000001ff157819 */ /* 0x000fe40000011615 */
[----:B------:R-:W-:-:S02]  /*6530*/  LOP3.LUT R20, R20, 0x40, R3, 0xe2, !PT ;  /* 0x0000004014147812 */ /* 0x000fc400078ee203 */
[----:B------:R-:W-:Y:S02]  /*6540*/  IADD3 R3, RZ, -R21, -R3 ;  /* 0x80000015ff037210 */ /* 0x000fe40007ffe803 */
[----:B0-----:R-:W-:-:S03]  /*6550*/  ISETP.GE.AND P0, PT, R22, R4, PT ;  /* 0x000000041600720c */ /* 0x001fc60003f06270 */
[----:B------:R-:W-:Y:S02]  /*6560*/  IMAD R3, R0, -0x40, R3 ;  /* 0xffffffc000037824 */ /* 0x000fe400078e0203 */
[----:B------:R-:W-:-:S05]  /*6570*/  IMAD R0, R18, 0xc0, RZ ;  /* 0x000000c012007824 */ /* 0x000fca00078e02ff */
[C---:B------:R-:W-:Y:S02]  /*6580*/  ISETP.GE.OR P0, PT, R0.reuse, UR4, P0 ;  /* 0x0000000400007c0c */ /* 0x040fe40008706670 */
[----:B------:R-:W-:Y:S02]  /*6590*/  IADD3 R0, -R0, UR4, R3 ;  /* 0x0000000400007c10 */ /* 0x000fe4000fffe103 */
[C---:B------:R-:W-:Y:S01]  /*65a0*/  LOP3.LUT R3, R5.reuse, 0x3, RZ, 0xc0, !PT ;  /* 0x0000000305037812 */ /* 0x040fe200078ec0ff */
[----:B------:R-:W-:-:S04]  /*65b0*/  IMAD.SHL.U32 R23, R5, 0x2, RZ ;  /* 0x0000000205177824 */ /* 0x000fc800078e00ff */
[----:B------:R-:W-:-:S04]  /*65c0*/  IMAD R3, R3, -0x2, R4 ;  /* 0xfffffffe03037824 */ /* 0x000fc800078e0204 */
[----:B------:R-:W-:Y:S01]  /*65d0*/  IMAD.IADD R3, R3, 0x1, -R22 ;  /* 0x0000000103037824 */ /* 0x000fe200078e0a16 */
[----:B------:R-:W-:-:S04]  /*65e0*/  LOP3.LUT R22, R22, 0x6, R23, 0xf8, !PT ;  /* 0x0000000616167812 */ /* 0x000fc800078ef817 */
[----:B------:R-:W-:Y:S01]  /*65f0*/  SHF.R.S32.HI R23, RZ, 0x1f, R22 ;  /* 0x0000001fff177819 */ /* 0x000fe20000011416 */
[----:B------:R-:W-:-:S04]  /*6600*/  UIADD3 UR37, UR38, UR37, URZ ;  /* 0x0000002526257290 */ /* 0x000fc8000fffe03f */
[----:B------:R-:W-:-:S04]  /*6610*/  USHF.R.U32.HI UR4, URZ, 0x2, UR37 ;  /* 0x000000023f047899 */ /* 0x000fc80008011625 */
[----:B------:R-:W-:Y:S02]  /*6620*/  ULOP3.LUT UR4, UR4, 0x1, URZ, 0xc0, !UPT ;  /* 0x0000000104047892 */ /* 0x000fe4000f8ec03f */
[----:B------:R-:W-:Y:S02]  /*6630*/  UISETP.GT.U32.AND UP1, UPT, UR37, 0x3, UPT ;  /* 0x000000032500788c */ /* 0x000fe4000bf24070 */
[----:B------:R-:W-:Y:S02]  /*6640*/  UISETP.NE.U32.AND UP0, UPT, UR4, 0x1, UPT ;  /* 0x000000010400788c */ /* 0x000fe4000bf05070 */
[----:B------:R-:W-:Y:S02]  /*6650*/  UISETP.LT.U32.AND UP1, UPT, UR38, 0x4, UP1 ;  /* 0x000000042600788c */ /* 0x000fe40008f21070 */
[----:B------:R-:W-:Y:S02]  /*6660*/  UISETP.GT.U32.AND UP0, UPT, UR38, 0x3, !UP0 ;  /* 0x000000032600788c */ /* 0x000fe4000c704070 */
[----:B------:R-:W-:-:S02]  /*6670*/  USEL UR5, URZ, 0x1, !UP1 ;  /* 0x000000013f057887 */ /* 0x000fc4000c800000 */
[----:B------:R-:W-:Y:S01]  /*6680*/  USEL UR4, URZ, 0x1, !UP0 ;  /* 0x000000013f047887 */ /* 0x000fe2000c000000 */
[----:B------:R-:W-:Y:S01]  /*6690*/  LOP3.LUT R20, R20, R21, RZ, 0xfc, !PT ;  /* 0x0000001514147212 */ /* 0x000fe200078efcff */
[----:B------:R-:W-:Y:S01]  /*66a0*/  IMAD.MOV.U32 R21, RZ, RZ, RZ ;  /* 0x000000ffff157224 */ /* 0x000fe200078e00ff */
[----:B------:R-:W-:Y:S02]  /*66b0*/  ULOP3.LUT UR37, UR37, 0x3, URZ, 0xc0, !UPT ;  /* 0x0000000325257892 */ /* 0x000fe4000f8ec03f */
[----:B------:R-:W-:Y:S01]  /*66c0*/  ULOP3.LUT UR36, UR4, UR36, UR5, 0x96, !UPT ;  /* 0x0000002404247292 */ /* 0x000fe2000f8e9605 */
[----:B------:R-:W-:Y:S01]  /*66d0*/  IMAD.WIDE R20, R18, 0xc0, R20 ;  /* 0x000000c012147825 */ /* 0x000fe200078e0214 */
[----:B--2---:R-:W-:-:S03]  /*66e0*/  SHF.R.S32.HI R4, RZ, 0x1f, R227 ;  /* 0x0000001fff047819 */ /* 0x004fc600000114e3 */
[----:B------:R-:W-:-:S04]  /*66f0*/  IMAD.WIDE.U32 R6, R227, UR6, R22 ;  /* 0x00000006e3067c25 */ /* 0x000fc8000f8e0016 */
[----:B------:R-:W-:-:S04]  /*6700*/  IMAD R5, R4, UR6, RZ ;  /* 0x0000000604057c24 */ /* 0x000fc8000f8e02ff */
[----:B------:R-:W-:-:S04]  /*6710*/  IMAD R5, R227, UR7, R5 ;  /* 0x00000007e3057c24 */ /* 0x000fc8000f8e0205 */
[----:B------:R-:W-:Y:S02]  /*6720*/  IMAD.IADD R7, R7, 0x1, R5 ;  /* 0x0000000107077824 */ /* 0x000fe400078e0205 */
[----:B------:R-:W-:-:S05]  /*6730*/  IMAD.MOV.U32 R5, RZ, RZ, -0x1 ;  /* 0xffffffffff057424 */ /* 0x000fca00078e00ff */
[----:B------:R0:W-:Y:S01]  /*6740*/  STL [R1+0x90], R5 ;  /* 0x0000900501007387 */ /* 0x0001e20000100800 */
[----:B------:R-:W-:Y:S05]  /*6750*/  @P0 BRA `(.L_x_28) ;  /* 0x000000d800d40947 */ /* 0x000fea0003800000 */
[----:B------:R-:W1:Y:S01]  /*6760*/  LDC.64 R18, c[0x0][0x5c8] ;  /* 0x00017200ff127b82 */ /* 0x000e620000000a00 */
[----:B-----5:R-:W-:Y:S01]  /*6770*/  FSETP.NEU.AND P2, PT, R16, RZ, PT ;  /* 0x000000ff1000720b */ /* 0x020fe20003f4d000 */
[----:B------:R-:W-:Y:S01]  /*6780*/  BSSY B0, `(.L_x_28) ;  /* 0x0000db2000007945 */ /* 0x000fe20003800000 */
[----:B------:R-:W-:-:S04]  /*6790*/  ISETP.GT.AND P0, PT, R3, RZ, PT ;  /* 0x000000ff0300720c */ /* 0x000fc80003f04270 */
[----:B------:R-:W-:Y:S01]  /*67a0*/  ISETP.GT.AND P1, PT, R0, RZ, P0 ;  /* 0x000000ff0000720c */ /* 0x000fe20000724270 */
[-C--:B-1----:R-:W-:Y:S02]  /*67b0*/  IMAD R14, R21, R18.reuse, RZ ;  /* 0x00000012150e7224 */ /* 0x082fe400078e02ff */
[----:B------:R-:W-:-:S04]  /*67c0*/  IMAD.WIDE.U32 R6, R20, R18, R6 ;  /* 0x0000001214067225 */ /* 0x000fc800078e0006 */
[----:B------:R-:W-:-:S04]  /*67d0*/  IMAD R14, R20, R19, R14 ;  /* 0x00000013140e7224 */ /* 0x000fc800078e020e */
[----:B------:R-:W-:Y:S01]  /*67e0*/  IMAD.IADD R14, R7, 0x1, R14 ;  /* 0x00000001070e7824 */ /* 0x000fe200078e020e */
[----:B------:R-:W-:Y:S06]  /*67f0*/  @!P2 BRA `(.L_x_29) ;  /* 0x000000980064a947 */ /* 0x000fec0003800000 */
[----:B------:R-:W1:Y:S01]  /*6800*/  LDC.64 R218, c[0x0][0x5b8] ;  /* 0x00016e00ffda7b82 */ /* 0x000e620000000a00 */
[----:B------:R-:W2:Y:S01]  /*6810*/  LDL.LU R15, [R1+0x40] ;  /* 0x00004000010f7983 */ /* 0x000ea20000300800 */
[----:B------:R-:W-:-:S06]  /*6820*/  ULDC.64 UR4, c[0x0][0x5c0] ;  /* 0x0001700000047ab9 */ /* 0x000fcc0000000a00 */
[----:B------:R-:W3:Y:S08]  /*6830*/  LDC.64 R10, c[0x0][0x5b0] ;  /* 0x00016c00ff0a7b82 */ /* 0x000ef00000000a00 */
[----:B------:R-:W4:Y:S01]  /*6840*/  LDC.64 R8, c[0x0][0x5a8] ;  /* 0x00016a00ff087b82 */ /* 0x000f220000000a00 */
[-C--:B-1----:R-:W-:Y:S02]  /*6850*/  IMAD R226, R4, R218.reuse, RZ ;  /* 0x000000da04e27224 */ /* 0x082fe400078e02ff */
[----:B------:R-:W-:-:S04]  /*6860*/  IMAD.WIDE.U32 R220, R227, R218, R22 ;  /* 0x000000dae3dc7225 */ /* 0x000fc800078e0016 */
[----:B------:R-:W-:Y:S02]  /*6870*/  IMAD R226, R227, R219, R226 ;  /* 0x000000dbe3e27224 */ /* 0x000fe400078e02e2 */
[-C--:B---3--:R-:W-:Y:S02]  /*6880*/  IMAD R224, R21, R10.reuse, RZ ;  /* 0x0000000a15e07224 */ /* 0x088fe400078e02ff */
[----:B------:R-:W-:Y:S02]  /*6890*/  IMAD.IADD R217, R221, 0x1, R226 ;  /* 0x00000001ddd97824 */ /* 0x000fe400078e02e2 */
[----:B------:R-:W-:Y:S02]  /*68a0*/  IMAD.MOV.U32 R216, RZ, RZ, R220 ;  /* 0x000000ffffd87224 */ /* 0x000fe400078e00dc */
[C---:B------:R-:W-:Y:S02]  /*68b0*/  IMAD R224, R20.reuse, R11, R224 ;  /* 0x0000000b14e07224 */ /* 0x040fe400078e02e0 */
[----:B0-----:R-:W-:-:S04]  /*68c0*/  IMAD.WIDE.U32 R4, R20, R10, R216 ;  /* 0x0000000a14047225 */ /* 0x001fc800078e00d8 */
[----:B------:R-:W-:Y:S01]  /*68d0*/  IMAD.IADD R5, R5, 0x1, R224 ;  /* 0x0000000105057824 */ /* 0x000fe200078e02e0 */
[----:B----4-:R-:W-:-:S04]  /*68e0*/  LEA R12, P2, R4, R8, 0x1 ;  /* 0x00000008040c7211 */ /* 0x010fc800078408ff */
[----:B------:R-:W-:-:S05]  /*68f0*/  LEA.HI.X R13, R4, R9, R5, 0x1, P2 ;  /* 0x00000009040d7211 */ /* 0x000fca00010f0c05 */
[----:B------:R-:W3:Y:S01]  /*6900*/  @P1 LDG.E.LTC128B.U16 R219, desc[UR48][R12.64] ;  /* 0x000000300cdb1981 */ /* 0x000ee2000c1e1520 */
[----:B------:R-:W-:Y:S01]  /*6910*/  ISETP.GT.AND P4, PT, R3, 0x1, PT ;  /* 0x000000010300780c */ /* 0x000fe20003f84270 */
[----:B------:R-:W-:Y:S01]  /*6920*/  BSSY B1, `(.L_x_30) ;  /* 0x0000013000017945 */ /* 0x000fe20003800000 */
[----:B------:R-:W-:-:S11]  /*6930*/  LOP3.LUT R17, R17, 0xfffffffd, RZ, 0xc0, !PT ;  /* 0xfffffffd11117812 */ /* 0x000fd600078ec0ff */
[----:B------:R-:W-:Y:S01]  /*6940*/  @P4 LOP3.LUT R17, R17, 0x2, RZ, 0xfc, !PT ;  /* 0x0000000211114812 */ /* 0x000fe200078efcff */
[----:B---3--:R-:W-:-:S05]  /*6950*/  HADD2.F32 R4, -RZ, R219.H0_H0 ;  /* 0x200000dbff047230 */ /* 0x008fca0000004100 */
[----:B------:R-:W-:-:S04]  /*6960*/  FMUL R4, R4, R16 ;  /* 0x0000001004047220 */ /* 0x000fc80000400000 */
[----:B--2---:R-:W-:Y:S01]  /*6970*/  FFMA R7, R15, R2, R4 ;  /* 0x000000020f077223 */ /* 0x004fe20000000004 */
[----:B------:R-:W-:-:S04]  /*6980*/  LEA R4, P2, R6, UR4, 0x1 ;  /* 0x0000000406047c11 */ /* 0x000fc8000f8408ff */
[----:B------:R-:W-:Y:S02]  /*6990*/  LEA.HI.X R5, R6, UR5, R14, 0x1, P2 ;  /* 0x0000000506057c11 */ /* 0x000fe400090f0c0e */
[----:B------:R-:W-:-:S05]  /*69a0*/  F2FP.F16.F32.PACK_AB R6, RZ, R7 ;  /* 0x00000007ff06723e */ /* 0x000fca00000000ff */
[----:B------:R0:W-:Y:S02]  /*69b0*/  @P1 STG.E.U16 desc[UR48][R4.64], R6 ;  /* 0x0000000604001986 */ /* 0x0001e4000c101530 */
[----:B0-----:R-:W-:-:S04]  /*69c0*/  IMAD.WIDE.U32 R6, R20, R10, R22 ;  /* 0x0000000a14067225 */ /* 0x001fc800078e0016 */
[----:B------:R-:W-:Y:S02]  /*69d0*/  IMAD.IADD R7, R224, 0x1, R7 ;  /* 0x00000001e0077824 */ /* 0x000fe400078e0207 */
[----:B------:R-:W-:-:S04]  /*69e0*/  IMAD.WIDE.U32 R6, R227, R218, R6 ;  /* 0x000000dae3067225 */ /* 0x000fc800078e0006 */
[----:B------:R-:W-:Y:S01]  /*69f0*/  IMAD.IADD R7, R226, 0x1, R7 ;  /* 0x00000001e2077824 */ /* 0x000fe200078e0207 */
[----:B------:R-:W-:-:S04]  /*6a00*/  LEA R14, P1, R6, R8, 0x1 ;  /* 0x00000008060e7211 */ /* 0x000fc800078208ff */
[----:B------:R-:W-:Y:S02]  /*6a10*/  LEA.HI.X R15, R6, R9, R7, 0x1, P1 ;  /* 0x00000009060f7211 */ /* 0x000fe400008f0c07 */
[----:B------:R-:W-:-:S13]  /*6a20*/  ISETP.GT.AND P1, PT, R0, RZ, P4 ;  /* 0x000000ff0000720c */ /* 0x000fda0002724270 */
[----:B------:R-:W-:Y:S05]  /*6a30*/  @!P1 BRA `(.L_x_31) ;  /* 0x0000000000049947 */ /* 0x000fea0003800000 */
[----:B------:R0:W5:Y:S02]  /*6a40*/  LDG.E.LTC128B.U16 R219, desc[UR48][R14.64+0x2] ;  /* 0x000002300edb7981 */ /* 0x000164000c1e1520 */
.L_x_31:
[----:B------:R-:W-:Y:S05]  /*6a50*/  BSYNC B1 ;  /* 0x0000000000017941 */ /* 0x000fea0003800000 */
.L_x_30:
[----:B------:R-:W2:Y:S01]  /*6a60*/  LDL.LU R7, [R1+0x44] ;  /* 0x0000440001077983 */ /* 0x000ea20000300800 */
[----:B-----5:R-:W-:Y:S01]  /*6a70*/  HADD2.F32 R6, -RZ, R219.H0_H0 ;  /* 0x200000dbff067230 */ /* 0x020fe20000004100 */
[C---:B------:R-:W-:Y:S02]  /*6a80*/  SHF.L.U64.HI R223, R10.reuse, 0x3, R11 ;  /* 0x000000030adf7819 */ /* 0x040fe4000001020b */
[----:B------:R-:W-:Y:S01]  /*6a90*/  SHF.L.U32 R222, R10, 0x3, RZ ;  /* 0x000000030ade7819 */ /* 0x000fe200000006ff */
[----:B------:R-:W3:Y:S01]  /*6aa0*/  LDL.LU R225, [R1+0x48] ;  /* 0x0000480001e17983 */ /* 0x000ee20000300800 */
[----:B------:R-:W-:-:S04]  /*6ab0*/  FMUL R6, R6, R16 ;  /* 0x0000001006067220 */ /* 0x000fc80000400000 */
[----:B--2---:R-:W-:-:S05]  /*6ac0*/  FFMA R6, R7, R2, R6 ;  /* 0x0000000207067223 */ /* 0x004fca0000000006 */
[----:B------:R-:W-:-:S05]  /*6ad0*/  F2FP.F16.F32.PACK_AB R6, RZ, R6 ;  /* 0x00000006ff06723e */ /* 0x000fca00000000ff */
[----:B------:R1:W-:Y:S01]  /*6ae0*/  @P1 STG.E.U16 desc[UR48][R4.64+0x2], R6 ;  /* 0x0000020604001986 */ /* 0x0003e2000c101530 */
[----:B------:R-:W-:Y:S01]  /*6af0*/  ISETP.GT.AND P1, PT, R0, 0x8, P0 ;  /* 0x000000080000780c */ /* 0x000fe20000724270 */
[----:B-1----:R-:W-:-:S04]  /*6b00*/  IMAD.WIDE.U32 R6, R20, R10, R222 ;  /* 0x0000000a14067225 */ /* 0x002fc800078e00de */
[----:B------:R-:W-:Y:S01]  /*6b10*/  IMAD.IADD R224, R224, 0x1, R7 ;  /* 0x00000001e0e07824 */ /* 0x000fe200078e0207 */
[----:B------:R-:W-:-:S05]  /*6b20*/  IADD3 R7, P2, R220, R6, RZ ;  /* 0x00000006dc077210 */ /* 0x000fca0007f5e0ff */
[----:B------:R-:W-:Y:S01]  /*6b30*/  IMAD.X R13, R224, 0x1, R217, P2 ;  /* 0x00000001e00d7824 */ /* 0x000fe200010e06d9 */
[----:B------:R-:W-:-:S04]  /*6b40*/  LEA R12, P2, R7, R8, 0x1 ;  /* 0x00000008070c7211 */ /* 0x000fc800078408ff */
[----:B------:R-:W-:-:S05]  /*6b50*/  LEA.HI.X R13, R7, R9, R13, 0x1, P2 ;  /* 0x00000009070d7211 */ /* 0x000fca00010f0c0d */
[----:B------:R-:W2:Y:S01]  /*6b60*/  @P1 LDG.E.LTC128B.U16 R219, desc[UR48][R12.64] ;  /* 0x000000300cdb1981 */ /* 0x000ea2000c1e1520 */
[----:B------:R-:W-:Y:S01]  /*6b70*/  IADD3 R6, P2, R22, R6, RZ ;  /* 0x0000000616067210 */ /* 0x000fe20007f5e0ff */
[----:B------:R-:W-:Y:S04]  /*6b80*/  BSSY B1, `(.L_x_32) ;  /* 0x0000015000017945 */ /* 0x000fe80003800000 */
[----:B------:R-:W-:Y:S02]  /*6b90*/  IMAD.X R7, R23, 0x1, R224, P2 ;  /* 0x0000000117077824 */ /* 0x000fe400010e06e0 */
[----:B------:R-:W-:-:S04]  /*6ba0*/  IMAD.WIDE.U32 R6, R227, R218, R6 ;  /* 0x000000dae3067225 */ /* 0x000fc800078e0006 */
[----:B------:R-:W-:Y:S02]  /*6bb0*/  IMAD.IADD R7, R226, 0x1, R7 ;  /* 0x00000001e2077824 */ /* 0x000fe400078e0207 */
[----:B------:R-:W-:-:S05]  /*6bc0*/  IMAD.SHL.U32 R227, R18, 0x10, RZ ;  /* 0x0000001012e37824 */ /* 0x000fca00078e00ff */
[----:B------:R1:W-:Y:S01]  /*6bd0*/  STL [R1+0x44], R227 ;  /* 0x000044e301007387 */ /* 0x0003e20000100800 */
[----:B--2---:R-:W-:-:S05]  /*6be0*/  HADD2.F32 R12, -RZ, R219.H0_H0 ;  /* 0x200000dbff0c7230 */ /* 0x004fca0000004100 */
[----:B------:R-:W-:-:S04]  /*6bf0*/  FMUL R12, R12, R16 ;  /* 0x000000100c0c7220 */ /* 0x000fc80000400000 */
[----:B---3--:R-:W-:Y:S01]  /*6c00*/  FFMA R224, R225, R2, R12 ;  /* 0x00000002e1e07223 */ /* 0x008fe2000000000c */
[----:B------:R-:W-:Y:S02]  /*6c10*/  LEA R12, P2, R6, R8, 0x1 ;  /* 0x00000008060c7211 */ /* 0x000fe400078408ff */
[----:B------:R-:W-:Y:S02]  /*6c20*/  SHF.L.U64.HI R225, R18, 0x4, R19 ;  /* 0x0000000412e17819 */ /* 0x000fe40000010213 */
[----:B------:R-:W-:Y:S02]  /*6c30*/  LEA.HI.X R13, R6, R9, R7, 0x1, P2 ;  /* 0x00000009060d7211 */ /* 0x000fe400010f0c07 */
[----:B------:R-:W-:Y:S01]  /*6c40*/  F2FP.F16.F32.PACK_AB R7, RZ, R224 ;  /* 0x000000e0ff07723e */ /* 0x000fe200000000ff */
[----:B------:R1:W-:Y:S01]  /*6c50*/  STL [R1+0x40], R225 ;  /* 0x000040e101007387 */ /* 0x0003e20000100800 */
[----:B------:R-:W-:Y:S02]  /*6c60*/  IADD3 R6, P3, R227, R4, RZ ;  /* 0x00000004e3067210 */ /* 0x000fe40007f7e0ff */
[----:B------:R-:W-:-:S02]  /*6c70*/  PRMT R224, R7, 0x7610, R224 ;  /* 0x0000761007e07816 */ /* 0x000fc400000000e0 */
[----:B------:R-:W-:Y:S01]  /*6c80*/  ISETP.GT.AND P2, PT, R0, 0x8, P4 ;  /* 0x000000080000780c */ /* 0x000fe20002744270 */
[----:B------:R-:W-:-:S05]  /*6c90*/  IMAD.X R7, R225, 0x1, R5, P3 ;  /* 0x00000001e1077824 */ /* 0x000fca00018e0605 */
[----:B------:R1:W-:Y:S07]  /*6ca0*/  @P1 STG.E.U16 desc[UR48][R6.64], R224 ;  /* 0x000000e006001986 */ /* 0x0003ee000c101530 */
[----:B------:R-:W-:Y:S05]  /*6cb0*/  @!P2 BRA `(.L_x_33) ;  /* 0x000000000004a947 */ /* 0x000fea0003800000 */
[----:B------:R2:W5:Y:S02]  /*6cc0*/  LDG.E.LTC128B.U16 R219, desc[UR48][R12.64+0x2] ;  /* 0x000002300cdb7981 */ /* 0x000564000c1e1520 */
.L_x_33:
[----:B------:R-:W-:Y:S05]  /*6cd0*/  BSYNC B1 ;  /* 0x0000000000017941 */ /* 0x000fea0003800000 */
.L_x_32:
[----:B-1----:R-:W3:Y:S01]  /*6ce0*/  LDL.LU R225, [R1+0x4c] ;  /* 0x00004c0001e17983 */ /* 0x002ee20000300800 */
[----:B-----5:R-:W-:Y:S01]  /*6cf0*/  HADD2.F32 R224, -RZ, R219.H0_H0 ;  /* 0x200000dbffe07230 */ /* 0x020fe20000004100 */
[----:B------:R-:W-:Y:S01]  /*6d00*/  ISETP.GT.AND P3, PT, R3, 0x8, PT ;  /* 0x000000080300780c */ /* 0x000fe20003f64270 */
[----:B------:R-:W-:Y:S01]  /*6d10*/  BSSY B1, `(.L_x_34) ;  /* 0x000000a000017945 */ /* 0x000fe20003800000 */
[----:B------:R-:W-:Y:S02]  /*6d20*/  LOP3.LUT R17, R17, 0xfffffffb, RZ, 0xc0, !PT ;  /* 0xfffffffb11117812 */ /* 0x000fe400078ec0ff */
[----:B------:R-:W-:Y:S01]  /*6d30*/  FMUL R224, R224, R16 ;  /* 0x00000010e0e07220 */ /* 0x000fe20000400000 */
[----:B------:R-:W-:-:S08]  /*6d40*/  ISETP.GT.AND P1, PT, R0, RZ, P3 ;  /* 0x000000ff0000720c */ /* 0x000fd00001f24270 */
[----:B------:R-:W-:Y:S01]  /*6d50*/  @P3 LOP3.LUT R17, R17, 0x4, RZ, 0xfc, !PT ;  /* 0x0000000411113812 */ /* 0x000fe200078efcff */
[----:B---3--:R-:W-:-:S05]  /*6d60*/  FFMA R224, R225, R2, R224 ;  /* 0x00000002e1e07223 */ /* 0x008fca00000000e0 */
[----:B------:R-:W-:-:S05]  /*6d70*/  F2FP.F16.F32.PACK_AB R224, RZ, R224 ;  /* 0x000000e0ffe0723e */ /* 0x000fca00000000ff */
[----:B------:R1:W-:Y:S01]  /*6d80*/  @P2 STG.E.U16 desc[UR48][R6.64+0x2], R224 ;  /* 0x000002e006002986 */ /* 0x0003e2000c101530 */
[----:B------:R-:W-:Y:S05]  /*6d90*/  @!P1 BRA `(.L_x_35) ;  /* 0x0000000000049947 */ /* 0x000fea0003800000 */
[----:B------:R3:W5:Y:S02]  /*6da0*/  LDG.E.LTC128B.U16 R219, desc[UR48][R14.64+0x10] ;  /* 0x000010300edb7981 */ /* 0x000764000c1e1520 */
.L_x_35:
[----:B------:R-:W-:Y:S05]  /*6db0*/  BSYNC B1 ;  /* 0x0000000000017941 */ /* 0x000fea0003800000 */
.L_x_34:
[----:B------:R-:W4:Y:S01]  /*6dc0*/  LDL.LU R225, [R1+0x50] ;  /* 0x0000500001e17983 */ /* 0x000f220000300800 */
[----:B-1---5:R-:W-:Y:S01]  /*6dd0*/  HADD2.F32 R224, -RZ, R219.H0_H0 ;  /* 0x200000dbffe07230 */ /* 0x022fe20000004100 */
[----:B------:R-:W-:Y:S01]  /*6de0*/  ISETP.GT.AND P6, PT, R3, 0x9, PT ;  /* 0x000000090300780c */ /* 0x000fe20003fc4270 */
[----:B------:R-:W-:Y:S01]  /*6df0*/  BSSY B1, `(.L_x_36) ;  /* 0x000000a000017945 */ /* 0x000fe20003800000 */
[----:B------:R-:W-:Y:S02]  /*6e00*/  LOP3.LUT R17, R17, 0xfffffffe, RZ, 0xc0, !PT ;  /* 0xfffffffe11117812 */ /* 0x000fe400078ec0ff */
[----:B------:R-:W-:Y:S01]  /*6e10*/  FMUL R224, R224, R16 ;  /* 0x00000010e0e07220 */ /* 0x000fe20000400000 */
[----:B------:R-:W-:-:S08]  /*6e20*/  ISETP.GT.AND P2, PT, R0, RZ, P6 ;  /* 0x000000ff0000720c */ /* 0x000fd00003744270 */
[----:B------:R-:W-:Y:S01]  /*6e30*/  @P6 LOP3.LUT R17, R17, 0x1, RZ, 0xfc, !PT ;  /* 0x0000000111116812 */ /* 0x000fe200078efcff */
[----:B----4-:R-:W-:-:S05]  /*6e40*/  FFMA R224, R225, R2, R224 ;  /* 0x00000002e1e07223 */ /* 0x010fca00000000e0 */
[----:B------:R-:W-:-:S05]  /*6e50*/  F2FP.F16.F32.PACK_AB R224, RZ, R224 ;  /* 0x000000e0ffe0723e */ /* 0x000fca00000000ff */
[----:B------:R1:W-:Y:S01]  /*6e60*/  @P1 STG.E.U16 desc[UR48][R4.64+0x10], R224 ;  /* 0x000010e004001986 */ /* 0x0003e2000c101530 */
[----:B------:R-:W-:Y:S05]  /*6e70*/  @!P2 BRA `(.L_x_37) ;  /* 0x000000000004a947 */ /* 0x000fea0003800000 */
[----:B------:R4:W5:Y:S02]  /*6e80*/  LDG.E.LTC128B.U16 R219, desc[UR48][R14.64+0x12] ;  /* 0x000012300edb7981 */ /* 0x000964000c1e1520 */
.L_x_37:
[----:B------:R-:W-:Y:S05]  /*6e90*/  BSYNC B1 ;  /* 0x0000000000017941 */ /* 0x000fea0003800000 */
.L_x_36:
[----:B------:R-:W2:Y:S01]  /*6ea0*/  LDL.LU R225, [R1+0x54] ;  /* 0x0000540001e17983 */ /* 0x000ea20000300800 */
[----:B-1---5:R-:W-:Y:S01]  /*6eb0*/  HADD2.F32 R224, -RZ, R219.H0_H0 ;  /* 0x200000dbffe07230 */ /* 0x022fe20000004100 */
[----:B------:R-:W-:Y:S01]  /*6ec0*/  ISETP.GT.AND P1, PT, R0, 0x8, P3 ;  /* 0x000000080000780c */ /* 0x000fe20001f24270 */
[----:B------:R-:W-:Y:S03]  /*6ed0*/  BSSY B1, `(.L_x_38) ;  /* 0x0000007000017945 */ /* 0x000fe60003800000 */
[----:B------:R-:W-:-:S04]  /*6ee0*/  FMUL R224, R224, R16 ;  /* 0x00000010e0e07220 */ /* 0x000fc80000400000 */
[----:B--2---:R-:W-:-:S05]  /*6ef0*/  FFMA R224, R225, R2, R224 ;  /* 0x00000002e1e07223 */ /* 0x004fca00000000e0 */
[----:B------:R-:W-:-:S05]  /*6f00*/  F2FP.F16.F32.PACK_AB R224, RZ, R224 ;  /* 0x000000e0ffe0723e */ /* 0x000fca00000000ff */
[----:B------:R1:W-:Y:S01]  /*6f10*/  @P2 STG.E.U16 desc[UR48][R4.64+0x12], R224 ;  /* 0x000012e004002986 */ /* 0x0003e2000c101530 */
[----:B------:R-:W-:Y:S05]  /*6f20*/  @!P1 BRA `(.L_x_39) ;  /* 0x0000000000049947 */ /* 0x000fea0003800000 */
[----:B------:R2:W5:Y:S02]  /*6f30*/  LDG.E.LTC128B.U16 R219, desc[UR48][R12.64+0x10] ;  /* 0x000010300cdb7981 */ /* 0x000564000c1e1520 */
.L_x_39:
[----:B------:R-:W-:Y:S05]  /*6f40*/  BSYNC B1 ;  /* 0x0000000000017941 */ /* 0x000fea0003800000 */
.L_x_38:
[----:B------:R-:W3:Y:S01]  /*6f50*/  LDL.LU R225, [R1+0x58] ;  /* 0x0000580001e17983 */ /* 0x000ee20000300800 */
[----:B-1---5:R-:W-:Y:S01]  /*6f60*/  HADD2.F32 R224, -RZ, R219.H0_H0 ;  /* 0x200000dbffe07230 */ /* 0x022fe20000004100 */
[----:B------:R-:W-:Y:S01]  /*6f70*/  ISETP.GT.AND P2, PT, R0, 0x8, P6 ;  /* 0x000000080000780c */ /* 0x000fe20003744270 */
[----:B------:R-:W-:Y:S03]  /*6f80*/  BSSY B1, `(.L_x_40) ;  /* 0x0000007000017945 */ /* 0x000fe60003800000 */
[----:B------:R-:W-:-:S04]  /*6f90*/  FMUL R224, R224, R16 ;  /* 0x00000010e0e07220 */ /* 0x000fc80000400000 */
[----:B---3--:R-:W-:-:S05]  /*6fa0*/  FFMA R224, R225, R2, R224 ;  /* 0x00000002e1e07223 */ /* 0x008fca00000000e0 */
[----:B------:R-:W-:-:S05]  /*6fb0*/  F2FP.F16.F32.PACK_AB R224, RZ, R224 ;  /* 0x000000e0ffe0723e */ /* 0x000fca00000000ff */
[----:B------:R1:W-:Y:S01]  /*6fc0*/  @P1 STG.E.U16 desc[UR48][R6.64+0x10], R224 ;  /* 0x000010e006001986 */ /* 0x0003e2000c101530 */
[----:B------:R-:W-:Y:S05]  /*6fd0*/  @!P2 BRA `(.L_x_41) ;  /* 0x000000000004a947 */ /* 0x000fea0003800000 */
[----:B------:R3:W5:Y:S02]  /*6fe0*/  LDG.E.LTC128B.U16 R219, desc[UR48][R12.64+0x12] ;  /* 0x000012300cdb7981 */ /* 0x000764000c1e1520 */
.L_x_41:
[----:B------:R-:W-:Y:S05]  /*6ff0*/  BSYNC B1 ;  /* 0x0000000000017941 */ /* 0x000fea0003800000 */
.L_x_40:
[----:B------:R-:W2:Y:S01]  /*7000*/  LDL.LU R225, [R1+0x5c] ;  /* 0x00005c0001e17983 */ /* 0x000ea20000300800 */
[----:B-1---5:R-:W-:Y:S01]  /*7010*/  HADD2.F32 R224, -RZ, R219.H0_H0 ;  /* 0x200000dbffe07230 */ /* 0x022fe20000004100 */
[----:B------:R-:W-:Y:S01]  /*7020*/  ISETP.GT.AND P4, PT, R3, 0x10, PT ;  /* 0x000000100300780c */ /* 0x000fe20003f84270 */
[----:B------:R-:W-:Y:S01]  /*7030*/  BSSY B1, `(.L_x_42) ;  /* 0x0000009000017945 */ /* 0x000fe20003800000 */
[----:B------:R-:W-:Y:S02]  /*7040*/  PRMT R227, R219, 0x7610, R227 ;  /* 0x00007610dbe37816 */ /* 0x000fe400000000e3 */
[----:B------:R-:W-:Y:S01]  /*7050*/  FMUL R224, R224, R16 ;  /* 0x00000010e0e07220 */ /* 0x000fe20000400000 */
[----:B------:R-:W-:-:S03]  /*7060*/  ISETP.GT.AND P1, PT, R0, RZ, P4 ;  /* 0x000000ff0000720c */ /* 0x000fc60002724270 */
[----:B--2---:R-:W-:-:S05]  /*7070*/  FFMA R224, R225, R2, R224 ;  /* 0x00000002e1e07223 */ /* 0x004fca00000000e0 */
[----:B------:R-:W-:-:S05]  /*7080*/  F2FP.F16.F32.PACK_AB R224, RZ, R224 ;  /* 0x000000e0ffe0723e */ /* 0x000fca00000000ff */
[----:B------:R1:W-:Y:S01]  /*7090*/  @P2 STG.E.U16 desc[UR48][R6.64+0x12], R224 ;  /* 0x000012e006002986 */ /* 0x0003e2000c101530 */
[----:B------:R-:W-:Y:S05]  /*70a0*/  @!P1 BRA `(.L_x_43) ;  /* 0x0000000000049947 */ /* 0x000fea0003800000 */
[----:B------:R2:W5:Y:S02]  /*70b0*/  LDG.E.LTC128B.U16 R227, desc[UR48][R14.64+0x20] ;  /* 0x000020300ee37981 */ /* 0x000564000c1e1520 */
.L_x_43:
[----:B------:R-:W-:Y:S05]  /*70c0*/  BSYNC B1 ;  /* 0x0000000000017941 */ /* 0x000fea0003800000 */
.L_x_42:
[----:B-1----:R-:W3:Y:S01]  /*70d0*/  LDL.LU R224, [R1+0x60] ;  /* 0x0000600001e07983 */ /* 0x002ee20000300800 */
[----:B-----5:R-:W-:-:S05]  /*70e0*/  HADD2.F32 R219, -RZ, R227.H0_H0 ;  /* 0x200000e3ffdb7230 */ /* 0x020fca0000004100 */
[----:B------:R-:W-:-:S04]  /*70f0*/  FMUL R219, R219, R16 ;  /* 0x00000010dbdb7220 */ /* 0x000fc80000400000 */
[----:B---3--:R-:W-:-:S05]  /*7100*/  FFMA R219, R224, R2, R219 ;  /* 0x00000002e0db7223 */ /* 0x008fca00000000db */
[----:B------:R-:W-:-:S05]  /*7110*/  F2FP.F16.F32.PACK_AB R219, RZ, R219 ;  /* 0x000000dbffdb723e */ /* 0x000fca00000000ff */
[----:B------:R1:W-:Y:S02]  /*7120*/  @P1 STG.E.U16 desc[UR48][R4.64+0x20], R219 ;  /* 0x000020db04001986 */ /* 0x0003e4000c101530 */
[----:B-1----:R-:W-:-:S05]  /*7130*/  IADD3 R219, P1, R20, 0x80, RZ ;  /* 0x0000008014db7810 */ /* 0x002fca0007f3e0ff */
[----:B------:R-:W-:Y:S02]  /*7140*/  IMAD.X R20, RZ, RZ, R21, P1 ;  /* 0x000000ffff147224 */ /* 0x000fe400008e0615 */
[----:B------:R-:W-:-:S04]  /*7150*/  IMAD.WIDE.U32 R228, R219, R10, R222 ;  /* 0x0000000adbe47225 */ /* 0x000fc800078e00de */
[-C--:B------:R-:W-:Y:S02]  /*7160*/  IMAD R20, R20, R10.reuse, RZ ;  /* 0x0000000a14147224 */ /* 0x080fe400078e02ff */
[----:B------:R-:W-:-:S04]  /*7170*/  IMAD.WIDE.U32 R222, R219, R10, R216 ;  /* 0x0000000adbde7225 */ /* 0x000fc800078e00d8 */
[C---:B------:R-:W-:Y:S02]  /*7180*/  IMAD R221, R219.reuse, R11, R20 ;  /* 0x0000000bdbdd7224 */ /* 0x040fe400078e0214 */
[----:B------:R-:W-:Y:S02]  /*7190*/  IMAD.WIDE.U32 R20, R219, R10, R22 ;  /* 0x0000000adb147225 */ /* 0x000fe400078e0016 */
[----:B------:R-:W3:Y:S01]  /*71a0*/  LDL.LU R219, [R1+0x84] ;  /* 0x0000840001db7983 */ /* 0x000ee20000300800 */
[----:B------:R-:W-:Y:S01]  /*71b0*/  LEA R224, P1, R222, R8, 0x1 ;  /* 0x00000008dee07211 */ /* 0x000fe200078208ff */
[----:B------:R-:W-:Y:S01]  /*71c0*/  IMAD.IADD R11, R221, 0x1, R21 ;  /* 0x00000001dd0b7824 */ /* 0x000fe200078e0215 */
[----:B------:R-:W-:Y:S01]  /*71d0*/  ISETP.GT.AND P3, PT, R3, 0x11, PT ;  /* 0x000000110300780c */ /* 0x000fe20003f64270 */
[----:B------:R-:W-:Y:S01]  /*71e0*/  IMAD.MOV.U32 R10, RZ, RZ, R20 ;  /* 0x000000ffff0a7224 */ /* 0x000fe200078e0014 */
[----:B------:R-:W-:Y:S01]  /*71f0*/  BSSY B1, `(.L_x_44) ;  /* 0x0000016000017945 */ /* 0x000fe20003800000 */
[----:B------:R-:W-:-:S02]  /*7200*/  IMAD.IADD R216, R221, 0x1, R229 ;  /* 0x00000001ddd87824 */ /* 0x000fc400078e02e5 */
[----:B---3--:R-:W-:-:S04]  /*7210*/  IMAD.WIDE.U32 R20, R219, R218, R10 ;  /* 0x000000dadb147225 */ /* 0x008fc800078e000a */
[----:B------:R-:W-:Y:S02]  /*7220*/  IMAD.IADD R10, R223, 0x1, R221 ;  /* 0x00000001df0a7824 */ /* 0x000fe400078e02dd */
[----:B------:R-:W-:-:S03]  /*7230*/  IMAD.IADD R11, R226, 0x1, R21 ;  /* 0x00000001e20b7824 */ /* 0x000fc600078e0215 */
[----:B------:R-:W-:Y:S02]  /*7240*/  LEA.HI.X R225, R222, R9, R10, 0x1, P1 ;  /* 0x00000009dee17211 */ /* 0x000fe400008f0c0a */
[----:B------:R-:W-:-:S04]  /*7250*/  LEA R10, P1, R20, R8, 0x1 ;  /* 0x00000008140a7211 */ /* 0x000fc800078208ff */
[----:B------:R-:W-:Y:S02]  /*7260*/  LEA.HI.X R11, R20, R9, R11, 0x1, P1 ;  /* 0x00000009140b7211 */ /* 0x000fe400008f0c0b */
[----:B------:R-:W-:-:S04]  /*7270*/  IADD3 R20, P1, R22, R228, RZ ;  /* 0x000000e416147210 */ /* 0x000fc80007f3e0ff */
[----:B------:R-:W-:Y:S02]  /*7280*/  IADD3.X R21, R23, R216, RZ, P1, !PT ;  /* 0x000000d817157210 */ /* 0x000fe40000ffe4ff */
[----:B------:R-:W-:Y:S01]  /*7290*/  IADD3 R220, P1, R220, R228, RZ ;  /* 0x000000e4dcdc7210 */ /* 0x000fe20007f3e0ff */
[----:B------:R-:W-:Y:S01]  /*72a0*/  IMAD.WIDE.U32 R218, R219, R218, R20 ;  /* 0x000000dadbda7225 */ /* 0x000fe200078e0014 */
[----:B------:R-:W-:-:S03]  /*72b0*/  PRMT R20, R227, 0x7610, R20 ;  /* 0x00007610e3147816 */ /* 0x000fc60000000014 */
[----:B------:R-:W-:Y:S01]  /*72c0*/  IMAD.X R217, R216, 0x1, R217, P1 ;  /* 0x00000001d8d97824 */ /* 0x000fe200008e06d9 */
[----:B------:R-:W-:Y:S01]  /*72d0*/  LEA R216, P1, R220, R8, 0x1 ;  /* 0x00000008dcd87211 */ /* 0x000fe200078208ff */
[----:B------:R-:W-:-:S03]  /*72e0*/  IMAD.IADD R226, R226, 0x1, R219 ;  /* 0x00000001e2e27824 */ /* 0x000fc600078e02db */
[----:B------:R-:W-:Y:S02]  /*72f0*/  LEA.HI.X R217, R220, R9, R217, 0x1, P1 ;  /* 0x00000009dcd97211 */ /* 0x000fe400008f0cd9 */
[----:B------:R-:W-:-:S04]  /*7300*/  LEA R8, P1, R218, R8, 0x1 ;  /* 0x00000008da087211 */ /* 0x000fc800078208ff */
[----:B------:R-:W-:Y:S02]  /*7310*/  LEA.HI.X R9, R218, R9, R226, 0x1, P1 ;  /* 0x00000009da097211 */ /* 0x000fe400008f0ce2 */
[----:B------:R-:W-:-:S13]  /*7320*/  ISETP.GT.AND P1, PT, R0, RZ, P3 ;  /* 0x000000ff0000720c */ /* 0x000fda0001f24270 */
[----:B------:R-:W-:Y:S05]  /*7330*/  @!P1 BRA `(.L_x_45) ;  /* 0x0000000000049947 */ /* 0x000fea0003800000 */
[----:B------:R1:W5:Y:S02]  /*7340*/  LDG.E.LTC128B.U16 R20, desc[UR48][R14.64+0x22] ;  /* 0x000022300e147981 */ /* 0x000364000c1e1520 */
.L_x_45:
[----:B------:R-:W-:Y:S05]  /*7350*/  BSYNC B1 ;  /* 0x0000000000017941 */ /* 0x000fea0003800000 */
.L_x_44:
[----:B------:R-:W3:Y:S01]  /*7360*/  LDL.LU R22, [R1+0x64] ;  /* 0x0000640001167983 */ /* 0x000ee20000300800 */
[----:B-----5:R-:W-:Y:S01]  /*7370*/  HADD2.F32 R21, -RZ, R20.H0_H0 ;  /* 0x20000014ff157230 */ /* 0x020fe20000004100 */
[----:B------:R-:W-:Y:S04]  /*7380*/  BSSY B1, `(.L_x_46) ;  /* 0x0000008000017945 */ /* 0x000fe80003800000 */
[----:B------:R-:W-:-:S04]  /*7390*/  FMUL R21, R21, R16 ;  /* 0x0000001015157220 */ /* 0x000fc80000400000 */
[----:B---3--:R-:W-:-:S05]  /*73a0*/  FFMA R21, R22, R2, R21 ;  /* 0x0000000216157223 */ /* 0x008fca0000000015 */
[----:B------:R-:W-:-:S05]  /*73b0*/  F2FP.F16.F32.PACK_AB R21, RZ, R21 ;  /* 0x00000015ff15723e */ /* 0x000fca00000000ff */
[----:B------:R3:W-:Y:S01]  /*73c0*/  @P1 STG.E.U16 desc[UR48][R4.64+0x22], R21 ;  /* 0x0000221504001986 */ /* 0x0007e2000c101530 */
[----:B------:R-:W-:-:S13]  /*73d0*/  ISETP.GT.AND P1, PT, R0, 0x8, P4 ;  /* 0x000000080000780c */ /* 0x000fda0002724270 */
[----:B---3--:R-:W-:Y:S05]  /*73e0*/  @!P1 BRA `(.L_x_47) ;  /* 0x0000000000049947 */ /* 0x008fea0003800000 */
[----:B------:R3:W5:Y:S02]  /*73f0*/  LDG.E.LTC128B.U16 R20, desc[UR48][R12.64+0x20] ;  /* 0x000020300c147981 */ /* 0x000764000c1e1520 */
.L_x_47:
[----:B------:R-:W-:Y:S05]  /*7400*/  BSYNC B1 ;  /* 0x0000000000017941 */ /* 0x000fea0003800000 */
.L_x_46:
[----:B------:R-:W2:Y:S01]  /*7410*/  LDL.LU R22, [R1+0x68] ;  /* 0x0000680001167983 */ /* 0x000ea20000300800 */
[----:B-----5:R-:W-:Y:S01]  /*7420*/  HADD2.F32 R21, -RZ, R20.H0_H0 ;  /* 0x20000014ff157230 */ /* 0x020fe20000004100 */
[----:B------:R-:W-:Y:S04]  /*7430*/  BSSY B1, `(.L_x_48) ;  /* 0x0000008000017945 */ /* 0x000fe80003800000 */
[----:B------:R-:W-:-:S04]  /*7440*/  FMUL R21, R21, R16 ;  /* 0x0000001015157220 */ /* 0x000fc80000400000 */
[----:B--2---:R-:W-:-:S05]  /*7450*/  FFMA R21, R22, R2, R21 ;  /* 0x0000000216157223 */ /* 0x004fca0000000015 */
[----:B------:R-:W-:-:S05]  /*7460*/  F2FP.F16.F32.PACK_AB R21, RZ, R21 ;  /* 0x00000015ff15723e */ /* 0x000fca00000000ff */
[----:B------:R2:W-:Y:S01]  /*7470*/  @P1 STG.E.U16 desc[UR48][R6.64+0x20], R21 ;  /* 0x0000201506001986 */ /* 0x0005e2000c101530 */
[----:B------:R-:W-:-:S13]  /*7480*/  ISETP.GT.AND P1, PT, R0, 0x8, P3 ;  /* 0x000000080000780c */ /* 0x000fda0001f24270 */
[----:B--2---:R-:W-:Y:S05]  /*7490*/  @!P1 BRA `(.L_x_49) ;  /* 0x0000000000049947 */ /* 0x004fea0003800000 */
[----:B------:R2:W5:Y:S02]  /*74a0*/  LDG.E.LTC128B.U16 R20, desc[UR48][R12.64+0x22] ;  /* 0x000022300c147981 */ /* 0x000564000c1e1520 */
.L_x_49:
[----:B------:R-:W-:Y:S05]  /*74b0*/  BSYNC B1 ;  /* 0x0000000000017941 */ /* 0x000fea0003800000 */
.L_x_48:
[----:B------:R-:W3:Y:S01]  /*74c0*/  LDL.LU R22, [R1+0x6c] ;  /* 0x00006c0001167983 */ /* 0x000ee20000300800 */
[----:B-----5:R-:W-:Y:S01]  /*74d0*/  HADD2.F32 R21, -RZ, R20.H0_H0 ;  /* 0x20000014ff157230 */ /* 0x020fe20000004100 */
[----:B------:R-:W-:Y:S01]  /*74e0*/  ISETP.GT.AND P2, PT, R3, 0x18, PT ;  /* 0x000000180300780c */ /* 0x000fe20003f44270 */
[----:B------:R-:W-:Y:S03]  /*74f0*/  BSSY B1, `(.L_x_50) ;  /* 0x0000008000017945 */ /* 0x000fe60003800000 */
[----:B------:R-:W-:-:S04]  /*7500*/  FMUL R21, R21, R16 ;  /* 0x0000001015157220 */ /* 0x000fc80000400000 */
[----:B---3--:R-:W-:-:S05]  /*7510*/  FFMA R21, R22, R2, R21 ;  /* 0x0000000216157223 */ /* 0x008fca0000000015 */
[----:B------:R-:W-:-:S05]  /*7520*/  F2FP.F16.F32.PACK_AB R21, RZ, R21 ;  /* 0x00000015ff15723e */ /* 0x000fca00000000ff */
[----:B------:R3:W-:Y:S01]  /*7530*/  @P1 STG.E.U16 desc[UR48][R6.64+0x22], R21 ;  /* 0x0000221506001986 */ /* 0x0007e2000c101530 */
[----:B------:R-:W-:-:S13]  /*7540*/  ISETP.GT.AND P1, PT, R0, RZ, P2 ;  /* 0x000000ff0000720c */ /* 0x000fda0001724270 */
[----:B---3--:R-:W-:Y:S05]  /*7550*/  @!P1 BRA `(.L_x_51) ;  /* 0x0000000000049947 */ /* 0x008fea0003800000 */
[----:B------:R3:W5:Y:S02]  /*7560*/  LDG.E.LTC128B.U16 R20, desc[UR48][R14.64+0x30] ;  /* 0x000030300e147981 */ /* 0x000764000c1e1520 */
.L_x_51:
[----:B------:R-:W-:Y:S05]  /*7570*/  BSYNC B1 ;  /* 0x0000000000017941 */ /* 0x000fea0003800000 */
.L_x_50:
[----:B------:R-:W2:Y:S01]  /*7580*/  LDL.LU R22, [R1+0x70] ;  /* 0x0000700001167983 */ /* 0x000ea20000300800 */
[----:B-----5:R-:W-:Y:S01]  /*7590*/  HADD2.F32 R21, -RZ, R20.H0_H0 ;  /* 0x20000014ff157230 */ /* 0x020fe20000004100 */
[----:B------:R-:W-:Y:S04]  /*75a0*/  BSSY B1, `(.L_x_52) ;  /* 0x0000009000017945 */ /* 0x000fe80003800000 */
[----:B------:R-:W-:-:S04]  /*75b0*/  FMUL R21, R21, R16 ;  /* 0x0000001015157220 */ /* 0x000fc80000400000 */
[----:B--2---:R-:W-:-:S05]  /*75c0*/  FFMA R21, R22, R2, R21 ;  /* 0x0000000216157223 */ /* 0x004fca0000000015 */
[----:B------:R-:W-:-:S05]  /*75d0*/  F2FP.F16.F32.PACK_AB R21, RZ, R21 ;  /* 0x00000015ff15723e */ /* 0x000fca00000000ff */
[----:B------:R2:W-:Y:S01]  /*75e0*/  @P1 STG.E.U16 desc[UR48][R4.64+0x30], R21 ;  /* 0x0000301504001986 */ /* 0x0005e2000c101530 */
[----:B------:R-:W-:-:S04]  /*75f0*/  ISETP.GT.AND P1, PT, R3, 0x19, PT ;  /* 0x000000190300780c */ /* 0x000fc80003f24270 */
[----:B------:R-:W-:-:S13]  /*7600*/  ISETP.GT.AND P5, PT, R0, RZ, P1 ;  /* 0x000000ff0000720c */ /* 0x000fda0000fa4270 */
[----:B--2---:R-:W-:Y:S05]  /*7610*/  @!P5 BRA `(.L_x_53) ;  /* 0x000000000004d947 */ /* 0x004fea0003800000 */
[----:B------:R2:W5:Y:S02]  /*7620*/  LDG.E.LTC128B.U16 R20, desc[UR48][R14.64+0x32] ;  /* 0x000032300e147981 */ /* 0x000564000c1e1520 */
.L_x_53:
[----:B------:R-:W-:Y:S05]  /*7630*/  BSYNC B1 ;  /* 0x0000000000017941 */ /* 0x000fea0003800000 */
.L_x_52:
        /* <DEDUP_REMOVED lines=10> */
.L_x_55:
[----:B------:R-:W-:Y:S05]  /*76e0*/  BSYNC B1 ;  /* 0x0000000000017941 */ /* 0x000fea0003800000 */
.L_x_54:
        /* <DEDUP_REMOVED lines=10> */
.L_x_57:
[----:B------:R-:W-:Y:S05]  /*7790*/  BSYNC B1 ;  /* 0x0000000000017941 */ /* 0x000fea0003800000 */
.L_x_56:
[----:B------:R-:W3:Y:S01]  /*77a0*/  LDL.LU R218, [R1+0x7c] ;  /* 0x00007c0001da7983 */ /* 0x000ee20000300800 */
[----:B-----5:R-:W-:Y:S02]  /*77b0*/  HADD2.F32 R21, -RZ, R20.H0_H0 ;  /* 0x20000014ff157230 */ /* 0x020fe40000004100 */
[----:B------:R-:W-:Y:S01]  /*77c0*/  IMAD.SHL.U32 R219, R18, 0x100, RZ ;  /* 0x0000010012db7824 */ /* 0x000fe200078e00ff */
[----:B------:R-:W-:Y:S01]  /*77d0*/  PRMT R22, R20, 0x7610, R22 ;  /* 0x0000761014167816 */ /* 0x000fe20000000016 */
[----:B------:R-:W4:Y:S01]  /*77e0*/  LDL.LU R23, [R1] ;  /* 0x0000000001177983 */ /* 0x000f220000300800 */
[----:B------:R-:W-:-:S04]  /*77f0*/  FMUL R21, R21, R16 ;  /* 0x0000001015157220 */ /* 0x000fc80000400000 */
[----:B---3--:R-:W-:Y:S01]  /*7800*/  FFMA R21, R218, R2, R21 ;  /* 0x00000002da157223 */ /* 0x008fe20000000015 */
[----:B------:R-:W-:-:S04]  /*7810*/  SHF.L.U64.HI R218, R18, 0x8, R19 ;  /* 0x0000000812da7819 */ /* 0x000fc80000010213 */
[----:B------:R-:W-:-:S05]  /*7820*/  F2FP.F16.F32.PACK_AB R21, RZ, R21 ;  /* 0x00000015ff15723e */ /* 0x000fca00000000ff */
[----:B------:R3:W-:Y:S01]  /*7830*/  @P5 STG.E.U16 desc[UR48][R6.64+0x32], R21 ;  /* 0x0000321506005986 */ /* 0x0007e2000c101530 */
[----:B------:R-:W-:-:S05]  /*7840*/  IADD3 R18, P5, R219, R4, RZ ;  /* 0x00000004db127210 */ /* 0x000fca0007fbe0ff */
[----:B------:R-:W-:Y:S01]  /*7850*/  IMAD.X R19, R218, 0x1, R5, P5 ;  /* 0x00000001da137824 */ /* 0x000fe200028e0605 */
[----:B------:R-:W-:-:S13]  /*7860*/  ISETP.GT.AND P5, PT, R0, 0x80, P0 ;  /* 0x000000800000780c */ /* 0x000fda00007a4270 */
[----:B------:R-:W2:Y:S01]  /*7870*/  @P5 LDG.E.LTC128B.U16 R22, desc[UR48][R224.64] ;  /* 0x00000030e0165981 */ /* 0x000ea2000c1e1520 */
[----:B------:R-:W-:Y:S01]  /*7880*/  BSSY B1, `(.L_x_58) ;  /* 0x000000a000017945 */ /* 0x000fe20003800000 */
[----:B--2---:R-:W-:-:S05]  /*7890*/  HADD2.F32 R20, -RZ, R22.H0_H0 ;  /* 0x20000016ff147230 */ /* 0x004fca0000004100 */
[----:B------:R-:W-:-:S04]  /*78a0*/  FMUL R20, R20, R16 ;  /* 0x0000001014147220 */ /* 0x000fc80000400000 */
[----:B----4-:R-:W-:-:S05]  /*78b0*/  FFMA R20, R23, R2, R20 ;  /* 0x0000000217147223 */ /* 0x010fca0000000014 */
[----:B------:R-:W-:-:S05]  /*78c0*/  F2FP.F16.F32.PACK_AB R20, RZ, R20 ;  /* 0x00000014ff14723e */ /* 0x000fca00000000ff */
[----:B------:R3:W-:Y:S01]  /*78d0*/  @P5 STG.E.U16 desc[UR48][R18.64], R20 ;  /* 0x0000001412005986 */ /* 0x0007e2000c101530 */
[----:B------:R-:W-:-:S04]  /*78e0*/  LOP3.LUT P5, RZ, R17, 0x2, RZ, 0xc0, !PT ;  /* 0x0000000211ff7812 */ /* 0x000fc800078ac0ff */
[----:B------:R-:W-:-:S13]  /*78f0*/  ISETP.GT.AND P5, PT, R0, 0x80, P5 ;  /* 0x000000800000780c */ /* 0x000fda0002fa4270 */
[----:B---3--:R-:W-:Y:S05]  /*7900*/  @!P5 BRA `(.L_x_59) ;  /* 0x000000000004d947 */ /* 0x008fea0003800000 */
[----:B------:R2:W5:Y:S02]  /*7910*/  LDG.E.LTC128B.U16 R22, desc[UR48][R10.64+0x2] ;  /* 0x000002300a167981 */ /* 0x000564000c1e1520 */
.L_x_59:
[----:B------:R-:W-:Y:S05]  /*7920*/  BSYNC B1 ;  /* 0x0000000000017941 */ /* 0x000fea0003800000 */
.L_x_58:
[----:B------:R-:W3:Y:S04]  /*7930*/  LDL.LU R21, [R1+0x4] ;  /* 0x0000040001157983 */ /* 0x000ee80000300800 */
[----:B------:R-:W4:Y:S04]  /*7940*/  LDL R221, [R1+0x44] ;  /* 0x0000440001dd7983 */ /* 0x000f280000100800 */
[----:B------:R-:W2:Y:S01]  /*7950*/  LDL R220, [R1+0x40] ;  /* 0x0000400001dc7983 */ /* 0x000ea20000100800 */
[----:B-----5:R-:W-:Y:S01]  /*7960*/  HADD2.F32 R20, -RZ, R22.H0_H0 ;  /* 0x20000016ff147230 */ /* 0x020fe20000004100 */
[----:B------:R-:W-:Y:S01]  /*7970*/  ISETP.GT.AND P0, PT, R0, 0x88, P0 ;  /* 0x000000880000780c */ /* 0x000fe20000704270 */
[----:B------:R-:W-:Y:S03]  /*7980*/  BSSY B1, `(.L_x_60) ;  /* 0x0000009000017945 */ /* 0x000fe60003800000 */
[----:B------:R-:W-:-:S04]  /*7990*/  FMUL R20, R20, R16 ;  /* 0x0000001014147220 */ /* 0x000fc80000400000 */
[----:B---3--:R-:W-:-:S05]  /*79a0*/  FFMA R20, R21, R2, R20 ;  /* 0x0000000215147223 */ /* 0x008fca0000000014 */
[----:B------:R-:W-:-:S05]  /*79b0*/  F2FP.F16.F32.PACK_AB R20, RZ, R20 ;  /* 0x00000014ff14723e */ /* 0x000fca00000000ff */
[----:B------:R4:W-:Y:S02]  /*79c0*/  @P5 STG.E.U16 desc[UR48][R18.64+0x2], R20 ;  /* 0x0000021412005986 */ /* 0x0009e4000c101530 */
[----:B----4-:R-:W-:-:S05]  /*79d0*/  IADD3 R20, P5, R18, R221, RZ ;  /* 0x000000dd12147210 */ /* 0x010fca0007fbe0ff */
[----:B--2---:R-:W-:Y:S01]  /*79e0*/  IMAD.X R21, R19, 0x1, R220, P5 ;  /* 0x0000000113157824 */ /* 0x004fe200028e06dc */
[----:B------:R-:W-:Y:S07]  /*79f0*/  @!P0 BRA `(.L_x_61) ;  /* 0x0000000000048947 */ /* 0x000fee0003800000 */
[----:B------:R2:W5:Y:S02]  /*7a00*/  LDG.E.LTC128B.U16 R22, desc[UR48][R216.64] ;  /* 0x00000030d8167981 */ /* 0x000564000c1e1520 */
.L_x_61:
[----:B------:R-:W-:Y:S05]  /*7a10*/  BSYNC B1 ;  /* 0x0000000000017941 */ /* 0x000fea0003800000 */
.L_x_60:
[----:B--2---:R-:W2:Y:S01]  /*7a20*/  LDL.LU R216, [R1+0x8] ;  /* 0x0000080001d87983 */ /* 0x004ea20000300800 */
[----:B-----5:R-:W-:Y:S01]  /*7a30*/  HADD2.F32 R23, -RZ, R22.H0_H0 ;  /* 0x20000016ff177230 */ /* 0x020fe20000004100 */
[----:B------:R-:W-:Y:S01]  /*7a40*/  LOP3.LUT P5, RZ, R17, 0x2, RZ, 0xc0, !PT ;  /* 0x0000000211ff7812 */ /* 0x000fe200078ac0ff */
[----:B------:R-:W-:Y:S03]  /*7a50*/  BSSY B1, `(.L_x_62) ;  /* 0x0000008000017945 */ /* 0x000fe60003800000 */
[----:B------:R-:W-:-:S04]  /*7a60*/  FMUL R23, R23, R16 ;  /* 0x0000001017177220 */ /* 0x000fc80000400000 */
[----:B--2---:R-:W-:-:S05]  /*7a70*/  FFMA R23, R216, R2, R23 ;  /* 0x00000002d8177223 */ /* 0x004fca0000000017 */
[----:B------:R-:W-:-:S05]  /*7a80*/  F2FP.F16.F32.PACK_AB R23, RZ, R23 ;  /* 0x00000017ff17723e */ /* 0x000fca00000000ff */
[----:B------:R2:W-:Y:S01]  /*7a90*/  @P0 STG.E.U16 desc[UR48][R20.64], R23 ;  /* 0x0000001714000986 */ /* 0x0005e2000c101530 */
[----:B------:R-:W-:-:S13]  /*7aa0*/  ISETP.GT.AND P0, PT, R0, 0x88, P5 ;  /* 0x000000880000780c */ /* 0x000fda0002f04270 */
[----:B--2---:R-:W-:Y:S05]  /*7ab0*/  @!P0 BRA `(.L_x_63) ;  /* 0x0000000000048947 */ /* 0x004fea0003800000 */
[----:B------:R2:W5:Y:S02]  /*7ac0*/  LDG.E.LTC128B.U16 R22, desc[UR48][R8.64+0x2] ;  /* 0x0000023008167981 */ /* 0x000564000c1e1520 */
.L_x_63:
[----:B------:R-:W-:Y:S05]  /*7ad0*/  BSYNC B1 ;  /* 0x0000000000017941 */ /* 0x000fea0003800000 */
.L_x_62:
[----:B------:R-:W3:Y:S01]  /*7ae0*/  LDL.LU R216, [R1+0xc] ;  /* 0x00000c0001d87983 */ /* 0x000ee20000300800 */
[----:B-----5:R-:W-:Y:S01]  /*7af0*/  HADD2.F32 R23, -RZ, R22.H0_H0 ;  /* 0x20000016ff177230 */ /* 0x020fe20000004100 */
[----:B------:R-:W-:Y:S01]  /*7b00*/  LOP3.LUT P5, RZ, R17, 0x4, RZ, 0xc0, !PT ;  /* 0x0000000411ff7812 */ /* 0x000fe200078ac0ff */
[----:B------:R-:W-:Y:S03]  /*7b10*/  BSSY B1, `(.L_x_64) ;  /* 0x0000008000017945 */ /* 0x000fe60003800000 */
[----:B------:R-:W-:-:S04]  /*7b20*/  FMUL R23, R23, R16 ;  /* 0x0000001017177220 */ /* 0x000fc80000400000 */
[----:B---3--:R-:W-:-:S05]  /*7b30*/  FFMA R23, R216, R2, R23 ;  /* 0x00000002d8177223 */ /* 0x008fca0000000017 */
[----:B------:R-:W-:-:S05]  /*7b40*/  F2FP.F16.F32.PACK_AB R23, RZ, R23 ;  /* 0x00000017ff17723e */ /* 0x000fca00000000ff */
[----:B------:R3:W-:Y:S01]  /*7b50*/  @P0 STG.E.U16 desc[UR48][R20.64+0x2], R23 ;  /* 0x0000021714000986 */ /* 0x0007e2000c101530 */
[----:B------:R-:W-:-:S13]  /*7b60*/  ISETP.GT.AND P0, PT, R0, 0x80, P5 ;  /* 0x000000800000780c */ /* 0x000fda0002f04270 */
[----:B---3--:R-:W-:Y:S05]  /*7b70*/  @!P0 BRA `(.L_x_65) ;  /* 0x0000000000048947 */ /* 0x008fea0003800000 */
[----:B------:R3:W5:Y:S02]  /*7b80*/  LDG.E.LTC128B.U16 R22, desc[UR48][R10.64+0x10] ;  /* 0x000010300a167981 */ /* 0x000764000c1e1520 */
.L_x_65:
[----:B------:R-:W-:Y:S05]  /*7b90*/  BSYNC B1 ;  /* 0x0000000000017941 */ /* 0x000fea0003800000 */
.L_x_64:
[----:B------:R-:W4:Y:S01]  /*7ba0*/  LDL.LU R216, [R1+0x10] ;  /* 0x0000100001d87983 */ /* 0x000f220000300800 */
[----:B-----5:R-:W-:Y:S01]  /*7bb0*/  HADD2.F32 R23, -RZ, R22.H0_H0 ;  /* 0x20000016ff177230 */ /* 0x020fe20000004100 */
[----:B------:R-:W-:Y:S04]  /*7bc0*/  BSSY B1, `(.L_x_66) ;  /* 0x0000008000017945 */ /* 0x000fe80003800000 */
[----:B------:R-:W-:-:S04]  /*7bd0*/  FMUL R23, R23, R16 ;  /* 0x0000001017177220 */ /* 0x000fc80000400000 */
[----:B----4-:R-:W-:-:S05]  /*7be0*/  FFMA R23, R216, R2, R23 ;  /* 0x00000002d8177223 */ /* 0x010fca0000000017 */
[----:B------:R-:W-:-:S05]  /*7bf0*/  F2FP.F16.F32.PACK_AB R23, RZ, R23 ;  /* 0x00000017ff17723e */ /* 0x000fca00000000ff */
[----:B------:R4:W-:Y:S01]  /*7c00*/  @P0 STG.E.U16 desc[UR48][R18.64+0x10], R23 ;  /* 0x0000101712000986 */ /* 0x0009e2000c101530 */
[----:B------:R-:W-:-:S13]  /*7c10*/  ISETP.GT.AND P0, PT, R0, 0x80, P6 ;  /* 0x000000800000780c */ /* 0x000fda0003704270 */
[----:B----4-:R-:W-:Y:S05]  /*7c20*/  @!P0 BRA `(.L_x_67) ;  /* 0x0000000000048947 */ /* 0x010fea0003800000 */
[----:B------:R4:W5:Y:S02]  /*7c30*/  LDG.E.LTC128B.U16 R22, desc[UR48][R10.64+0x12] ;  /* 0x000012300a167981 */ /* 0x000964000c1e1520 */
.L_x_67:
[----:B------:R-:W-:Y:S05]  /*7c40*/  BSYNC B1 ;  /* 0x0000000000017941 */ /* 0x000fea0003800000 */
.L_x_66:
        /* <DEDUP_REMOVED lines=10> */
.L_x_69:
[----:B------:R-:W-:Y:S05]  /*7cf0*/  BSYNC B1 ;  /* 0x0000000000017941 */ /* 0x000fea0003800000 */
.L_x_68:
[----:B------:R-:W3:Y:S01]  /*7d00*/  LDL.LU R216, [R1+0x18] ;  /* 0x0000180001d87983 */ /* 0x000ee20000300800 */
[----:B-----5:R-:W-:Y:S01]  /*7d10*/  HADD2.F32 R23, -RZ, R22.H0_H0 ;  /* 0x20000016ff177230 */ /* 0x020fe20000004100 */
        /* <DEDUP_REMOVED lines=8> */
.L_x_71:
[----:B------:R-:W-:Y:S05]  /*7da0*/  BSYNC B1 ;  /* 0x0000000000017941 */ /* 0x000fea0003800000 */
.L_x_70:
[----:B------:R-:W2:Y:S01]  /*7db0*/  LDL.LU R216, [R1+0x1c] ;  /* 0x00001c0001d87983 */ /* 0x000ea20000300800 */
[----:B---3-5:R-:W-:Y:S01]  /*7dc0*/  HADD2.F32 R23, -RZ, R22.H0_H0 ;  /* 0x20000016ff177230 */ /* 0x028fe20000004100 */
        /* <DEDUP_REMOVED lines=8> */
.L_x_73:
[----:B------:R-:W-:Y:S05]  /*7e50*/  BSYNC B1 ;  /* 0x0000000000017941 */ /* 0x000fea0003800000 */
.L_x_72:
[----:B------:R-:W4:Y:S01]  /*7e60*/  LDL.LU R216, [R1+0x20] ;  /* 0x0000200001d87983 */ /* 0x000f220000300800 */
[----:B--2--5:R-:W-:Y:S01]  /*7e70*/  HADD2.F32 R23, -RZ, R22.H0_H0 ;  /* 0x20000016ff177230 */ /* 0x024fe20000004100 */
[----:B------:R-:W-:Y:S01]  /*7e80*/  ISETP.GT.AND P5, PT, R0, 0x80, P3 ;  /* 0x000000800000780c */ /* 0x000fe20001fa4270 */
[----:B------:R-:W-:Y:S03]  /*7e90*/  BSSY B1, `(.L_x_74) ;  /* 0x0000007000017945 */ /* 0x000fe60003800000 */
[----:B------:R-:W-:-:S04]  /*7ea0*/  FMUL R23, R23, R16 ;  /* 0x0000001017177220 */ /* 0x000fc80000400000 */
[----:B----4-:R-:W-:-:S05]  /*7eb0*/  FFMA R23, R216, R2, R23 ;  /* 0x00000002d8177223 */ /* 0x010fca0000000017 */
[----:B------:R-:W-:-:S05]  /*7ec0*/  F2FP.F16.F32.PACK_AB R23, RZ, R23 ;  /* 0x00000017ff17723e */ /* 0x000fca00000000ff */
[----:B------:R2:W-:Y:S01]  /*7ed0*/  @P0 STG.E.U16 desc[UR48][R18.64+0x20], R23 ;  /* 0x0000201712000986 */ /* 0x0005e2000c101530 */
[----:B------:R-:W-:Y:S05]  /*7ee0*/  @!P5 BRA `(.L_x_75) ;  /* 0x000000000004d947 */ /* 0x000fea0003800000 */
[----:B------:R4:W5:Y:S02]  /*7ef0*/  LDG.E.LTC128B.U16 R22, desc[UR48][R10.64+0x22] ;  /* 0x000022300a167981 */ /* 0x000964000c1e1520 */
.L_x_75:
[----:B------:R-:W-:Y:S05]  /*7f00*/  BSYNC B1 ;  /* 0x0000000000017941 */ /* 0x000fea0003800000 */
.L_x_74:
[----:B------:R-:W3:Y:S01]  /*7f10*/  LDL.LU R216, [R1+0x24] ;  /* 0x0000240001d87983 */ /* 0x000ee20000300800 */
[----:B--2--5:R-:W-:Y:S01]  /*7f20*/  HADD2.F32 R23, -RZ, R22.H0_H0 ;  /* 0x20000016ff177230 */ /* 0x024fe20000004100 */
        /* <DEDUP_REMOVED lines=8> */
.L_x_77:
[----:B------:R-:W-:Y:S05]  /*7fb0*/  BSYNC B1 ;  /* 0x0000000000017941 */ /* 0x000fea0003800000 */
.L_x_76:
        /* <DEDUP_REMOVED lines=10> */
.L_x_79:
[----:B------:R-:W-:Y:S05]  /*8060*/  BSYNC B1 ;  /* 0x0000000000017941 */ /* 0x000fea0003800000 */
.L_x_78:
        /* <DEDUP_REMOVED lines=10> */
.L_x_81:
[----:B------:R-:W-:Y:S05]  /*8110*/  BSYNC B1 ;  /* 0x0000000000017941 */ /* 0x000fea0003800000 */
.L_x_80:
        /* <DEDUP_REMOVED lines=10> */
.L_x_83:
[----:B------:R-:W-:Y:S05]  /*81c0*/  BSYNC B1 ;  /* 0x0000000000017941 */ /* 0x000fea0003800000 */
.L_x_82:
        /* <DEDUP_REMOVED lines=10> */
.L_x_85:
[----:B------:R-:W-:Y:S05]  /*8270*/  BSYNC B1 ;  /* 0x0000000000017941 */ /* 0x000fea0003800000 */
.L_x_84:
        /* <DEDUP_REMOVED lines=10> */
.L_x_87:
[----:B------:R-:W-:Y:S05]  /*8320*/  BSYNC B1 ;  /* 0x0000000000017941 */ /* 0x000fea0003800000 */
.L_x_86:
[----:B------:R-:W3:Y:S01]  /*8330*/  LDL.LU R216, [R1+0x3c] ;  /* 0x00003c0001d87983 */ /* 0x000ee20000300800 */
[----:B--2--5:R-:W-:Y:S01]  /*8340*/  HADD2.F32 R23, -RZ, R22.H0_H0 ;  /* 0x20000016ff177230 */ /* 0x024fe20000004100 */
        /* <DEDUP_REMOVED lines=11> */
.L_x_89:
[----:B------:R-:W-:Y:S05]  /*8400*/  BSYNC B1 ;  /* 0x0000000000017941 */ /* 0x000fea0003800000 */
.L_x_88:
[----:B--2--5:R-:W-:Y:S01]  /*8410*/  HADD2.F32 R21, -RZ, R22.H0_H0 ;  /* 0x20000016ff157230 */ /* 0x024fe20000004100 */
[----:B------:R-:W-:Y:S01]  /*8420*/  ISETP.GT.AND P2, PT, R3, 0x21, PT ;  /* 0x000000210300780c */ /* 0x000fe20003f44270 */
[----:B------:R-:W-:Y:S01]  /*8430*/  BSSY B1, `(.L_x_90) ;  /* 0x000000a000017945 */ /* 0x000fe20003800000 */
[----:B------:R-:W-:Y:S02]  /*8440*/  LOP3.LUT R17, R17, 0xfffffffd, RZ, 0xc0, !PT ;  /* 0xfffffffd11117812 */ /* 0x000fe400078ec0ff */
[----:B------:R-:W-:Y:S01]  /*8450*/  FMUL R21, R21, R16 ;  /* 0x0000001015157220 */ /* 0x000fe20000400000 */
[----:B------:R-:W-:-:S03]  /*8460*/  ISETP.GT.AND P1, PT, R0, RZ, P2 ;  /* 0x000000ff0000720c */ /* 0x000fc60001724270 */
[----:B------:R-:W-:-:S05]  /*8470*/  FFMA R21, R200, R2, R21 ;  /* 0x00000002c8157223 */ /* 0x000fca0000000015 */
[----:B------:R-:W-:Y:S02]  /*8480*/  F2FP.F16.F32.PACK_AB R21, RZ, R21 ;  /* 0x00000015ff15723e */ /* 0x000fe400000000ff */
[----:B------:R-:W-:-:S03]  /*8490*/  @P2 LOP3.LUT R17, R17, 0x2, RZ, 0xfc, !PT ;  /* 0x0000000211112812 */ /* 0x000fc600078efcff */
[----:B------:R2:W-:Y:S01]  /*84a0*/  @P0 STG.E.U16 desc[UR48][R4.64+0x40], R21 ;  /* 0x0000401504000986 */ /* 0x0005e2000c101530 */
[----:B------:R-:W-:Y:S05]  /*84b0*/  @!P1 BRA `(.L_x_91) ;  /* 0x0000000000049947 */ /* 0x000fea0003800000 */
[----:B------:R0:W5:Y:S02]  /*84c0*/  LDG.E.LTC128B.U16 R22, desc[UR48][R14.64+0x42] ;  /* 0x000042300e167981 */ /* 0x000164000c1e1520 */
.L_x_91:
[----:B------:R-:W-:Y:S05]  /*84d0*/  BSYNC B1 ;  /* 0x0000000000017941 */ /* 0x000fea0003800000 */
.L_x_90:
[----:B--2--5:R-:W-:Y:S01]  /*84e0*/  HADD2.F32 R21, -RZ, R22.H0_H0 ;  /* 0x20000016ff157230 */ /* 0x024fe20000004100 */
[----:B------:R-:W-:Y:S01]  /*84f0*/  ISETP.GT.AND P0, PT, R0, 0x8, P3 ;  /* 0x000000080000780c */ /* 0x000fe20001f04270 */
[----:B------:R-:W-:Y:S03]  /*8500*/  BSSY B1, `(.L_x_92) ;  /* 0x0000007000017945 */ /* 0x000fe60003800000 */
[----:B------:R-:W-:-:S04]  /*8510*/  FMUL R20, R21, R16 ;  /* 0x0000001015147220 */ /* 0x000fc80000400000 */
[----:B------:R-:W-:-:S05]  /*8520*/  FFMA R20, R201, R2, R20 ;  /* 0x00000002c9147223 */ /* 0x000fca0000000014 */
[----:B------:R-:W-:-:S05]  /*8530*/  F2FP.F16.F32.PACK_AB R20, RZ, R20 ;  /* 0x00000014ff14723e */ /* 0x000fca00000000ff */
[----:B------:R2:W-:Y:S01]  /*8540*/  @P1 STG.E.U16 desc[UR48][R4.64+0x42], R20 ;  /* 0x0000421404001986 */ /* 0x0005e2000c101530 */
[----:B------:R-:W-:Y:S05]  /*8550*/  @!P0 BRA `(.L_x_93) ;  /* 0x0000000000048947 */ /* 0x000fea0003800000 */
[----:B------:R0:W5:Y:S02]  /*8560*/  LDG.E.LTC128B.U16 R22, desc[UR48][R12.64+0x40] ;  /* 0x000040300c167981 */ /* 0x000164000c1e1520 */
.L_x_93:
[----:B------:R-:W-:Y:S05]  /*8570*/  BSYNC B1 ;  /* 0x0000000000017941 */ /* 0x000fea0003800000 */
.L_x_92:
[----:B-----5:R-:W-:Y:S01]  /*8580*/  HADD2.F32 R21, -RZ, R22.H0_H0 ;  /* 0x20000016ff157230 */ /* 0x020fe20000004100 */
        /* <DEDUP_REMOVED lines=8> */
.L_x_95:
[----:B------:R-:W-:Y:S05]  /*8610*/  BSYNC B1 ;  /* 0x0000000000017941 */ /* 0x000fea0003800000 */
.L_x_94:
[----:B0----5:R-:W-:Y:S01]  /*8620*/  HADD2.F32 R21, -RZ, R22.H0_H0 ;  /* 0x20000016ff157230 */ /* 0x021fe20000004100 */
[----:B------:R-:W-:Y:S01]  /*8630*/  ISETP.GT.AND P6, PT, R3, 0x28, PT ;  /* 0x000000280300780c */ /* 0x000fe20003fc4270 */
[----:B------:R-:W-:Y:S03]  /*8640*/  BSSY B1, `(.L_x_96) ;  /* 0x0000008000017945 */ /* 0x000fe60003800000 */
[----:B--2---:R-:W-:Y:S01]  /*8650*/  FMUL R20, R21, R16 ;  /* 0x0000001015147220 */ /* 0x004fe20000400000 */
[----:B------:R-:W-:-:S03]  /*8660*/  ISETP.GT.AND P1, PT, R0, RZ, P6 ;  /* 0x000000ff0000720c */ /* 0x000fc60003724270 */
[----:B------:R-:W-:-:S05]  /*8670*/  FFMA R20, R203, R2, R20 ;  /* 0x00000002cb147223 */ /* 0x000fca0000000014 */
[----:B------:R-:W-:-:S05]  /*8680*/  F2FP.F16.F32.PACK_AB R20, RZ, R20 ;  /* 0x00000014ff14723e */ /* 0x000fca00000000ff */
[----:B------:R0:W-:Y:S01]  /*8690*/  @P2 STG.E.U16 desc[UR48][R6.64+0x42], R20 ;  /* 0x0000421406002986 */ /* 0x0001e2000c101530 */
[----:B------:R-:W-:Y:S05]  /*86a0*/  @!P1 BRA `(.L_x_97) ;  /* 0x0000000000049947 */ /* 0x000fea0003800000 */
[----:B------:R2:W5:Y:S02]  /*86b0*/  LDG.E.LTC128B.U16 R22, desc[UR48][R14.64+0x50] ;  /* 0x000050300e167981 */ /* 0x000564000c1e1520 */
.L_x_97:
[----:B------:R-:W-:Y:S05]  /*86c0*/  BSYNC B1 ;  /* 0x0000000000017941 */ /* 0x000fea0003800000 */
.L_x_96:
[----:B-----5:R-:W-:Y:S01]  /*86d0*/  HADD2.F32 R21, -RZ, R22.H0_H0 ;  /* 0x20000016ff157230 */ /* 0x020fe20000004100 */
[----:B0-----:R-:W-:Y:S01]  /*86e0*/  IADD3 R20, P0, P2, R221, R4, R219 ;  /* 0x00000004dd147210 */ /* 0x001fe20007a1e0db */
[----:B------:R-:W-:Y:S01]  /*86f0*/  BSSY B1, `(.L_x_98) ;  /* 0x000000a000017945 */ /* 0x000fe20003800000 */
[----:B------:R-:W-:Y:S02]  /*8700*/  ISETP.GT.AND P4, PT, R3, 0x29, PT ;  /* 0x000000290300780c */ /* 0x000fe40003f84270 */
[----:B------:R-:W-:-:S04]  /*8710*/  FMUL R21, R21, R16 ;  /* 0x0000001015157220 */ /* 0x000fc80000400000 */
[----:B------:R-:W-:Y:S01]  /*8720*/  FFMA R204, R204, R2, R21 ;  /* 0x00000002cccc7223 */ /* 0x000fe20000000015 */
[----:B------:R-:W-:Y:S02]  /*8730*/  IADD3.X R21, R220, R5, R218, P0, P2 ;  /* 0x00000005dc157210 */ /* 0x000fe400007e44da */
[----:B------:R-:W-:Y:S02]  /*8740*/  ISETP.GT.AND P0, PT, R0, RZ, P4 ;  /* 0x000000ff0000720c */ /* 0x000fe40002704270 */
[----:B------:R-:W-:-:S05]  /*8750*/  F2FP.F16.F32.PACK_AB R204, RZ, R204 ;  /* 0x000000ccffcc723e */ /* 0x000fca00000000ff */
[----:B------:R0:W-:Y:S06]  /*8760*/  @P1 STG.E.U16 desc[UR48][R4.64+0x50], R204 ;  /* 0x000050cc04001986 */ /* 0x0001ec000c101530 */
[----:B------:R-:W-:Y:S05]  /*8770*/  @!P0 BRA `(.L_x_99) ;  /* 0x0000000000048947 */ /* 0x000fea0003800000 */
[----:B------:R0:W5:Y:S02]  /*8780*/  LDG.E.LTC128B.U16 R22, desc[UR48][R14.64+0x52] ;  /* 0x000052300e167981 */ /* 0x000164000c1e1520 */
.L_x_99:
[----:B------:R-:W-:Y:S05]  /*8790*/  BSYNC B1 ;  /* 0x0000000000017941 */ /* 0x000fea0003800000 */
.L_x_98:
        /* <DEDUP_REMOVED lines=9> */
.L_x_101:
[----:B------:R-:W-:Y:S05]  /*8830*/  BSYNC B1 ;  /* 0x0000000000017941 */ /* 0x000fea0003800000 */
.L_x_100:
        /* <DEDUP_REMOVED lines=9> */
.L_x_103:
[----:B------:R-:W-:Y:S05]  /*88d0*/  BSYNC B1 ;  /* 0x0000000000017941 */ /* 0x000fea0003800000 */
.L_x_102:
[----:B0----5:R-:W-:Y:S01]  /*88e0*/  HADD2.F32 R23, -RZ, R22.H0_H0 ;  /* 0x20000016ff177230 */ /* 0x021fe20000004100 */
[----:B------:R-:W-:Y:S01]  /*88f0*/  ISETP.GT.AND P3, PT, R3, 0x30, PT ;  /* 0x000000300300780c */ /* 0x000fe20003f64270 */
[----:B------:R-:W-:Y:S03]  /*8900*/  BSSY B1, `(.L_x_104) ;  /* 0x000000a000017945 */ /* 0x000fe60003800000 */
[----:B------:R-:W-:-:S04]  /*8910*/  FMUL R200, R23, R16 ;  /* 0x0000001017c87220 */ /* 0x000fc80000400000 */
[----:B------:R-:W-:-:S05]  /*8920*/  FFMA R200, R207, R2, R200 ;  /* 0x00000002cfc87223 */ /* 0x000fca00000000c8 */
[----:B------:R-:W-:-:S04]  /*8930*/  F2FP.F16.F32.PACK_AB R200, RZ, R200 ;  /* 0x000000c8ffc8723e */ /* 0x000fc800000000ff */
[----:B------:R-:W-:Y:S02]  /*8940*/  PRMT R23, R200, 0x7610, R23 ;  /* 0x00007610c8177816 */ /* 0x000fe40000000017 */
[----:B------:R-:W-:-:S03]  /*8950*/  PRMT R200, R22, 0x7610, R200 ;  /* 0x0000761016c87816 */ /* 0x000fc600000000c8 */
[----:B------:R0:W-:Y:S01]  /*8960*/  @P0 STG.E.U16 desc[UR48][R6.64+0x52], R23 ;  /* 0x0000521706000986 */ /* 0x0001e2000c101530 */
[----:B------:R-:W-:-:S13]  /*8970*/  ISETP.GT.AND P0, PT, R0, RZ, P3 ;  /* 0x000000ff0000720c */ /* 0x000fda0001f04270 */
[----:B0-----:R-:W-:Y:S05]  /*8980*/  @!P0 BRA `(.L_x_105) ;  /* 0x0000000000048947 */ /* 0x001fea0003800000 */
[----:B------:R0:W5:Y:S02]  /*8990*/  LDG.E.LTC128B.U16 R200, desc[UR48][R14.64+0x60] ;  /* 0x000060300ec87981 */ /* 0x000164000c1e1520 */
.L_x_105:
[----:B------:R-:W-:Y:S05]  /*89a0*/  BSYNC B1 ;  /* 0x0000000000017941 */ /* 0x000fea0003800000 */
.L_x_104:
[----:B-----5:R-:W-:Y:S01]  /*89b0*/  HADD2.F32 R23, -RZ, R200.H0_H0 ;  /* 0x200000c8ff177230 */ /* 0x020fe20000004100 */
[----:B------:R-:W-:Y:S01]  /*89c0*/  ISETP.GT.AND P2, PT, R3, 0x31, PT ;  /* 0x000000310300780c */ /* 0x000fe20003f44270 */
[----:B------:R-:W-:Y:S03]  /*89d0*/  BSSY B1, `(.L_x_106) ;  /* 0x000000a000017945 */ /* 0x000fe60003800000 */
[----:B------:R-:W-:-:S04]  /*89e0*/  FMUL R23, R23, R16 ;  /* 0x0000001017177220 */ /* 0x000fc80000400000 */
[----:B------:R-:W-:-:S05]  /*89f0*/  FFMA R23, R208, R2, R23 ;  /* 0x00000002d0177223 */ /* 0x000fca0000000017 */
[----:B------:R-:W-:-:S05]  /*8a00*/  F2FP.F16.F32.PACK_AB R23, RZ, R23 ;  /* 0x00000017ff17723e */ /* 0x000fca00000000ff */
[----:B------:R1:W-:Y:S01]  /*8a10*/  @P0 STG.E.U16 desc[UR48][R4.64+0x60], R23 ;  /* 0x0000601704000986 */ /* 0x0003e2000c101530 */
[----:B------:R-:W-:-:S05]  /*8a20*/  IADD3 R22, P0, R221, R18, RZ ;  /* 0x00000012dd167210 */ /* 0x000fca0007f1e0ff */
[----:B-1----:R-:W-:Y:S01]  /*8a30*/  IMAD.X R23, R220, 0x1, R19, P0 ;  /* 0x00000001dc177824 */ /* 0x002fe200000e0613 */
[----:B------:R-:W-:-:S13]  /*8a40*/  ISETP.GT.AND P0, PT, R0, RZ, P2 ;  /* 0x000000ff0000720c */ /* 0x000fda0001704270 */
[----:B------:R-:W-:Y:S05]  /*8a50*/  @!P0 BRA `(.L_x_107) ;  /* 0x0000000000048947 */ /* 0x000fea0003800000 */
[----:B------:R1:W5:Y:S02]  /*8a60*/  LDG.E.LTC128B.U16 R200, desc[UR48][R14.64+0x62] ;  /* 0x000062300ec87981 */ /* 0x000364000c1e1520 */
.L_x_107:
[----:B------:R-:W-:Y:S05]  /*8a70*/  BSYNC B1 ;  /* 0x0000000000017941 */ /* 0x000fea0003800000 */
.L_x_106:
[----:B-----5:R-:W-:Y:S01]  /*8a80*/  HADD2.F32 R201, -RZ, R200.H0_H0 ;  /* 0x200000c8ffc97230 */ /* 0x020fe20000004100 */
[----:B------:R-:W-:Y:S04]  /*8a90*/  BSSY B1, `(.L_x_108) ;  /* 0x0000008000017945 */ /* 0x000fe80003800000 */
[----:B------:R-:W-:-:S04]  /*8aa0*/  FMUL R202, R201, R16 ;  /* 0x00000010c9ca7220 */ /* 0x000fc80000400000 */
[----:B------:R-:W-:-:S05]  /*8ab0*/  FFMA R202, R209, R2, R202 ;  /* 0x00000002d1ca7223 */ /* 0x000fca00000000ca */
[----:B------:R-:W-:-:S05]  /*8ac0*/  F2FP.F16.F32.PACK_AB R202, RZ, R202 ;  /* 0x000000caffca723e */ /* 0x000fca00000000ff */
[----:B------:R0:W-:Y:S01]  /*8ad0*/  @P0 STG.E.U16 desc[UR48][R4.64+0x62], R202 ;  /* 0x000062ca04000986 */ /* 0x0001e2000c101530 */
[----:B------:R-:W-:-:S13]  /*8ae0*/  ISETP.GT.AND P0, PT, R0, 0x8, P3 ;  /* 0x000000080000780c */ /* 0x000fda0001f04270 */
[----:B0-----:R-:W-:Y:S05]  /*8af0*/  @!P0 BRA `(.L_x_109) ;  /* 0x0000000000048947 */ /* 0x001fea0003800000 */
[----:B------:R0:W5:Y:S02]  /*8b00*/  LDG.E.LTC128B.U16 R200, desc[UR48][R12.64+0x60] ;  /* 0x000060300cc87981 */ /* 0x000164000c1e1520 */
.L_x_109:
[----:B------:R-:W-:Y:S05]  /*8b10*/  BSYNC B1 ;  /* 0x0000000000017941 */ /* 0x000fea0003800000 */
.L_x_108:
        /* <DEDUP_REMOVED lines=9> */
.L_x_111:
[----:B------:R-:W-:Y:S05]  /*8bb0*/  BSYNC B1 ;  /* 0x0000000000017941 */ /* 0x000fea0003800000 */
.L_x_110:
[----:B-----5:R-:W-:Y:S01]  /*8bc0*/  HADD2.F32 R201, -RZ, R200.H0_H0 ;  /* 0x200000c8ffc97230 */ /* 0x020fe20000004100 */
[----:B------:R-:W-:Y:S01]  /*8bd0*/  ISETP.GT.AND P1, PT, R3, 0x38, PT ;  /* 0x000000380300780c */ /* 0x000fe20003f24270 */
[----:B------:R-:W-:Y:S03]  /*8be0*/  BSSY B1, `(.L_x_112) ;  /* 0x0000008000017945 */ /* 0x000fe60003800000 */
[----:B------:R-:W-:-:S04]  /*8bf0*/  FMUL R202, R201, R16 ;  /* 0x00000010c9ca7220 */ /* 0x000fc80000400000 */
[----:B------:R-:W-:-:S05]  /*8c00*/  FFMA R202, R211, R2, R202 ;  /* 0x00000002d3ca7223 */ /* 0x000fca00000000ca */
[----:B------:R-:W-:-:S05]  /*8c10*/  F2FP.F16.F32.PACK_AB R202, RZ, R202 ;  /* 0x000000caffca723e */ /* 0x000fca00000000ff */
[----:B------:R0:W-:Y:S01]  /*8c20*/  @P0 STG.E.U16 desc[UR48][R6.64+0x62], R202 ;  /* 0x000062ca06000986 */ /* 0x0001e2000c101530 */
[----:B------:R-:W-:-:S13]  /*8c30*/  ISETP.GT.AND P0, PT, R0, RZ, P1 ;  /* 0x000000ff0000720c */ /* 0x000fda0000f04270 */
[----:B0-----:R-:W-:Y:S05]  /*8c40*/  @!P0 BRA `(.L_x_113) ;  /* 0x0000000000048947 */ /* 0x001fea0003800000 */
[----:B------:R0:W5:Y:S02]  /*8c50*/  LDG.E.LTC128B.U16 R200, desc[UR48][R14.64+0x70] ;  /* 0x000070300ec87981 */ /* 0x000164000c1e1520 */
.L_x_113:
[----:B------:R-:W-:Y:S05]  /*8c60*/  BSYNC B1 ;  /* 0x0000000000017941 */ /* 0x000fea0003800000 */
.L_x_112:
[----:B-----5:R-:W-:Y:S01]  /*8c70*/  HADD2.F32 R201, -RZ, R200.H0_H0 ;  /* 0x200000c8ffc97230 */ /* 0x020fe20000004100 */
[----:B------:R-:W-:Y:S04]  /*8c80*/  BSSY B1, `(.L_x_114) ;  /* 0x0000009000017945 */ /* 0x000fe80003800000 */
[----:B------:R-:W-:-:S04]  /*8c90*/  FMUL R201, R201, R16 ;  /* 0x00000010c9c97220 */ /* 0x000fc80000400000 */
[----:B------:R-:W-:-:S05]  /*8ca0*/  FFMA R201, R212, R2, R201 ;  /* 0x00000002d4c97223 */ /* 0x000fca00000000c9 */
[----:B------:R-:W-:-:S05]  /*8cb0*/  F2FP.F16.F32.PACK_AB R201, RZ, R201 ;  /* 0x000000c9ffc9723e */ /* 0x000fca00000000ff */
[----:B------:R0:W-:Y:S01]  /*8cc0*/  @P0 STG.E.U16 desc[UR48][R4.64+0x70], R201 ;  /* 0x000070c904000986 */ /* 0x0001e2000c101530 */
[----:B------:R-:W-:-:S04]  /*8cd0*/  ISETP.GT.AND P0, PT, R3, 0x39, PT ;  /* 0x000000390300780c */ /* 0x000fc80003f04270 */
[----:B------:R-:W-:-:S13]  /*8ce0*/  ISETP.GT.AND P5, PT, R0, RZ, P0 ;  /* 0x000000ff0000720c */ /* 0x000fda00007a4270 */
[----:B0-----:R-:W-:Y:S05]  /*8cf0*/  @!P5 BRA `(.L_x_115) ;  /* 0x000000000004d947 */ /* 0x001fea0003800000 */
[----:B------:R0:W5:Y:S02]  /*8d00*/  LDG.E.LTC128B.U16 R200, desc[UR48][R14.64+0x72] ;  /* 0x000072300ec87981 */ /* 0x000164000c1e1520 */
.L_x_115:
[----:B------:R-:W-:Y:S05]  /*8d10*/  BSYNC B1 ;  /* 0x0000000000017941 */ /* 0x000fea0003800000 */
.L_x_114:
        /* <DEDUP_REMOVED lines=9> */
.L_x_117:
[----:B------:R-:W-:Y:S05]  /*8db0*/  BSYNC B1 ;  /* 0x0000000000017941 */ /* 0x000fea0003800000 */
.L_x_116:
        /* <DEDUP_REMOVED lines=9> */
.L_x_119:
[----:B------:R-:W-:Y:S05]  /*8e50*/  BSYNC B1 ;  /* 0x0000000000017941 */ /* 0x000fea0003800000 */
.L_x_118:
[----:B-----5:R-:W-:Y:S01]  /*8e60*/  HADD2.F32 R201, -RZ, R200.H0_H0 ;  /* 0x200000c8ffc97230 */ /* 0x020fe20000004100 */
[----:B------:R-:W-:Y:S04]  /*8e70*/  BSSY B1, `(.L_x_120) ;  /* 0x0000009000017945 */ /* 0x000fe80003800000 */
[----:B------:R-:W-:-:S04]  /*8e80*/  FMUL R202, R201, R16 ;  /* 0x00000010c9ca7220 */ /* 0x000fc80000400000 */
[----:B------:R-:W-:-:S05]  /*8e90*/  FFMA R202, R215, R2, R202 ;  /* 0x00000002d7ca7223 */ /* 0x000fca00000000ca */
[----:B------:R-:W-:-:S05]  /*8ea0*/  F2FP.F16.F32.PACK_AB R202, RZ, R202 ;  /* 0x000000caffca723e */ /* 0x000fca00000000ff */
[----:B------:R0:W-:Y:S01]  /*8eb0*/  @P5 STG.E.U16 desc[UR48][R6.64+0x72], R202 ;  /* 0x000072ca06005986 */ /* 0x0001e2000c101530 */
[----:B------:R-:W-:-:S04]  /*8ec0*/  LOP3.LUT P5, RZ, R17, 0x1, RZ, 0xc0, !PT ;  /* 0x0000000111ff7812 */ /* 0x000fc800078ac0ff */
[----:B------:R-:W-:-:S13]  /*8ed0*/  ISETP.GT.AND P5, PT, R0, 0x80, P5 ;  /* 0x000000800000780c */ /* 0x000fda0002fa4270 */
[----:B0-----:R-:W-:Y:S05]  /*8ee0*/  @!P5 BRA `(.L_x_121) ;  /* 0x000000000004d947 */ /* 0x001fea0003800000 */
[----:B------:R0:W5:Y:S02]  /*8ef0*/  LDG.E.LTC128B.U16 R200, desc[UR48][R10.64+0x40] ;  /* 0x000040300ac87981 */ /* 0x000164000c1e1520 */
.L_x_121:
[----:B------:R-:W-:Y:S05]  /*8f00*/  BSYNC B1 ;  /* 0x0000000000017941 */ /* 0x000fea0003800000 */
.L_x_120:
        /* <DEDUP_REMOVED lines=10> */
.L_x_123:
[----:B------:R-:W-:Y:S05]  /*8fb0*/  BSYNC B1 ;  /* 0x0000000000017941 */ /* 0x000fea0003800000 */
.L_x_122:
        /* <DEDUP_REMOVED lines=10> */
.L_x_125:
[----:B------:R-:W-:Y:S05]  /*9060*/  BSYNC B1 ;  /* 0x0000000000017941 */ /* 0x000fea0003800000 */
.L_x_124:
        /* <DEDUP_REMOVED lines=10> */
.L_x_127:
[----:B------:R-:W-:Y:S05]  /*9110*/  BSYNC B1 ;  /* 0x0000000000017941 */ /* 0x000fea0003800000 */
.L_x_126:
        /* <DEDUP_REMOVED lines=9> */
.L_x_129:
[----:B------:R-:W-:Y:S05]  /*91b0*/  BSYNC B1 ;  /* 0x0000000000017941 */ /* 0x000fea0003800000 */
.L_x_128:
        /* <DEDUP_REMOVED lines=9> */
.L_x_131:
[----:B------:R-:W-:Y:S05]  /*9250*/  BSYNC B1 ;  /* 0x0000000000017941 */ /* 0x000fea0003800000 */
.L_x_130:
        /* <DEDUP_REMOVED lines=9> */
.L_x_133:
[----:B------:R-:W-:Y:S05]  /*92f0*/  BSYNC B1 ;  /* 0x0000000000017941 */ /* 0x000fea0003800000 */
.L_x_132:
        /* <DEDUP_REMOVED lines=9> */
.L_x_135:
[----:B------:R-:W-:Y:S05]  /*9390*/  BSYNC B1 ;  /* 0x0000000000017941 */ /* 0x000fea0003800000 */
.L_x_134:
[----:B0----5:R-:W-:Y:S01]  /*93a0*/  HADD2.F32 R21, -RZ, R200.H0_H0 ;  /* 0x200000c8ff157230 */ /* 0x021fe20000004100 */
        /* <DEDUP_REMOVED lines=8> */
.L_x_137:
[----:B------:R-:W-:Y:S05]  /*9430*/  BSYNC B1 ;  /* 0x0000000000017941 */ /* 0x000fea0003800000 */
.L_x_136:
        /* <DEDUP_REMOVED lines=9> */
.L_x_139:
[----:B------:R-:W-:Y:S05]  /*94d0*/  BSYNC B1 ;  /* 0x0000000000017941 */ /* 0x000fea0003800000 */
.L_x_138:
        /* <DEDUP_REMOVED lines=9> */
.L_x_141:
[----:B------:R-:W-:Y:S05]  /*9570*/  BSYNC B1 ;  /* 0x0000000000017941 */ /* 0x000fea0003800000 */
.L_x_140:
        /* <DEDUP_REMOVED lines=9> */
.L_x_143:
[----:B------:R-:W-:Y:S05]  /*9610*/  BSYNC B1 ;  /* 0x0000000000017941 */ /* 0x000fea0003800000 */
.L_x_142:
        /* <DEDUP_REMOVED lines=9> */
.L_x_145:
[----:B------:R-:W-:Y:S05]  /*96b0*/  BSYNC B1 ;  /* 0x0000000000017941 */ /* 0x000fea0003800000 */
.L_x_144:
        /* <DEDUP_REMOVED lines=9> */
.L_x_147:
[----:B------:R-:W-:Y:S05]  /*9750*/  BSYNC B1 ;  /* 0x0000000000017941 */ /* 0x000fea0003800000 */
.L_x_146:
        /* <DEDUP_REMOVED lines=9> */
.L_x_149:
[----:B------:R-:W-:Y:S05]  /*97f0*/  BSYNC B1 ;  /* 0x0000000000017941 */ /* 0x000fea0003800000 */
.L_x_148:
        /* <DEDUP_REMOVED lines=9> */
.L_x_151:
[----:B------:R-:W-:Y:S05]  /*9890*/  BSYNC B1 ;  /* 0x0000000000017941 */ /* 0x000fea0003800000 */
.L_x_150:
[----:B0----5:R-:W-:Y:S01]  /*98a0*/  HADD2.F32 R21, -RZ, R200.H0_H0 ;  /* 0x200000c8ff157230 */ /* 0x021fe20000004100 */
[----:B------:R-:W-:Y:S01]  /*98b0*/  ISETP.GT.AND P3, PT, R3, 0x40, PT ;  /* 0x000000400300780c */ /* 0x000fe20003f64270 */
[----:B------:R-:W-:Y:S03]  /*98c0*/  BSSY B1, `(.L_x_152) ;  /* 0x0000009000017945 */ /* 0x000fe60003800000 */
[----:B------:R-:W-:Y:S01]  /*98d0*/  FMUL R20, R21, R16 ;  /* 0x0000001015147220 */ /* 0x000fe20000400000 */
[----:B------:R-:W-:Y:S02]  /*98e0*/  ISETP.GT.AND P1, PT, R0, RZ, P3 ;  /* 0x000000ff0000720c */ /* 0x000fe40001f24270 */
[----:B------:R-:W-:Y:S01]  /*98f0*/  P2R R184, PR, RZ, 0x8 ;  /* 0x00000008ffb87803 */ /* 0x000fe20000000000 */
[----:B------:R-:W-:-:S05]  /*9900*/  FFMA R20, R199, R2, R20 ;  /* 0x00000002c7147223 */ /* 0x000fca0000000014 */
[----:B------:R-:W-:-:S05]  /*9910*/  F2FP.F16.F32.PACK_AB R20, RZ, R20 ;  /* 0x00000014ff14723e */ /* 0x000fca00000000ff */
[----:B------:R0:W-:Y:S01]  /*9920*/  @P0 STG.E.U16 desc[UR48][R22.64+0x72], R20 ;  /* 0x0000721416000986 */ /* 0x0001e2000c101530 */
[----:B------:R-:W-:Y:S05]  /*9930*/  @!P1 BRA `(.L_x_153) ;  /* 0x0000000000049947 */ /* 0x000fea0003800000 */
[----:B------:R0:W5:Y:S02]  /*9940*/  LDG.E.LTC128B.U16 R200, desc[UR48][R14.64+0x80] ;  /* 0x000080300ec87981 */ /* 0x000164000c1e1520 */
.L_x_153:
[----:B------:R-:W-:Y:S05]  /*9950*/  BSYNC B1 ;  /* 0x0000000000017941 */ /* 0x000fea0003800000 */
.L_x_152:
[----:B-----5:R-:W-:Y:S01]  /*9960*/  HADD2.F32 R21, -RZ, R200.H0_H0 ;  /* 0x200000c8ff157230 */ /* 0x020fe20000004100 */
[----:B------:R-:W-:Y:S01]  /*9970*/  ISETP.GT.AND P2, PT, R3, 0x41, PT ;  /* 0x000000410300780c */ /* 0x000fe20003f44270 */
[----:B------:R-:W-:Y:S03]  /*9980*/  BSSY B1, `(.L_x_154) ;  /* 0x0000009000017945 */ /* 0x000fe60003800000 */
[----:B------:R-:W-:Y:S01]  /*9990*/  FMUL R21, R21, R16 ;  /* 0x0000001015157220 */ /* 0x000fe20000400000 */
[----:B------:R-:W-:-:S03]  /*99a0*/  ISETP.GT.AND P0, PT, R0, RZ, P2 ;  /* 0x000000ff0000720c */ /* 0x000fc60001704270 */
[----:B------:R-:W-:Y:S01]  /*99b0*/  FFMA R21, R168, R2, R21 ;  /* 0x00000002a8157223 */ /* 0x000fe20000000015 */
[----:B------:R-:W-:-:S04]  /*99c0*/  P2R R168, PR, RZ, 0x4 ;  /* 0x00000004ffa87803 */ /* 0x000fc80000000000 */
[----:B------:R-:W-:-:S05]  /*99d0*/  F2FP.F16.F32.PACK_AB R21, RZ, R21 ;  /* 0x00000015ff15723e */ /* 0x000fca00000000ff */
[----:B------:R0:W-:Y:S01]  /*99e0*/  @P1 STG.E.U16 desc[UR48][R4.64+0x80], R21 ;  /* 0x0000801504001986 */ /* 0x0001e2000c101530 */
[----:B------:R-:W-:Y:S05]  /*99f0*/  @!P0 BRA `(.L_x_155) ;  /* 0x0000000000048947 */ /* 0x000fea0003800000 */
[----:B------:R0:W5:Y:S02]  /*9a00*/  LDG.E.LTC128B.U16 R200, desc[UR48][R14.64+0x82] ;  /* 0x000082300ec87981 */ /* 0x000164000c1e1520 */
.L_x_155:
[----:B------:R-:W-:Y:S05]  /*9a10*/  BSYNC B1 ;  /* 0x0000000000017941 */ /* 0x000fea0003800000 */
.L_x_154:
        /* <DEDUP_REMOVED lines=9> */
.L_x_157:
[----:B------:R-:W-:Y:S05]  /*9ab0*/  BSYNC B1 ;  /* 0x0000000000017941 */ /* 0x000fea0003800000 */
.L_x_156:
        /* <DEDUP_REMOVED lines=9> */
.L_x_159:
[----:B------:R-:W-:Y:S05]  /*9b50*/  BSYNC B1 ;  /* 0x0000000000017941 */ /* 0x000fea0003800000 */
.L_x_158:
[----:B0----5:R-:W-:Y:S01]  /*9b60*/  HADD2.F32 R21, -RZ, R200.H0_H0 ;  /* 0x200000c8ff157230 */ /* 0x021fe20000004100 */
[----:B------:R-:W-:Y:S01]  /*9b70*/  ISETP.GT.AND P6, PT, R3, 0x48, PT ;  /* 0x000000480300780c */ /* 0x000fe20003fc4270 */
[----:B------:R-:W-:Y:S03]  /*9b80*/  BSSY B1, `(.L_x_160) ;  /* 0x0000008000017945 */ /* 0x000fe60003800000 */
[----:B------:R-:W-:Y:S01]  /*9b90*/  FMUL R20, R21, R16 ;  /* 0x0000001015147220 */ /* 0x000fe20000400000 */
[----:B------:R-:W-:-:S03]  /*9ba0*/  ISETP.GT.AND P1, PT, R0, RZ, P6 ;  /* 0x000000ff0000720c */ /* 0x000fc60003724270 */
[----:B------:R-:W-:-:S05]  /*9bb0*/  FFMA R20, R171, R2, R20 ;  /* 0x00000002ab147223 */ /* 0x000fca0000000014 */
[----:B------:R-:W-:-:S05]  /*9bc0*/  F2FP.F16.F32.PACK_AB R20, RZ, R20 ;  /* 0x00000014ff14723e */ /* 0x000fca00000000ff */
[----:B------:R0:W-:Y:S01]  /*9bd0*/  @P0 STG.E.U16 desc[UR48][R6.64+0x82], R20 ;  /* 0x0000821406000986 */ /* 0x0001e2000c101530 */
[----:B------:R-:W-:Y:S05]  /*9be0*/  @!P1 BRA `(.L_x_161) ;  /* 0x0000000000049947 */ /* 0x000fea0003800000 */
[----:B------:R0:W5:Y:S02]  /*9bf0*/  LDG.E.LTC128B.U16 R200, desc[UR48][R14.64+0x90] ;  /* 0x000090300ec87981 */ /* 0x000164000c1e1520 */
.L_x_161:
[----:B------:R-:W-:Y:S05]  /*9c00*/  BSYNC B1 ;  /* 0x0000000000017941 */ /* 0x000fea0003800000 */
.L_x_160:
[----:B-----5:R-:W-:Y:S01]  /*9c10*/  HADD2.F32 R21, -RZ, R200.H0_H0 ;  /* 0x200000c8ff157230 */ /* 0x020fe20000004100 */
        /* <DEDUP_REMOVED lines=9> */
.L_x_163:
[----:B------:R-:W-:Y:S05]  /*9cb0*/  BSYNC B1 ;  /* 0x0000000000017941 */ /* 0x000fea0003800000 */
.L_x_162:
        /* <DEDUP_REMOVED lines=9> */
.L_x_165:
[----:B------:R-:W-:Y:S05]  /*9d50*/  BSYNC B1 ;  /* 0x0000000000017941 */ /* 0x000fea0003800000 */
.L_x_164:
        /* <DEDUP_REMOVED lines=9> */
.L_x_167:
[----:B------:R-:W-:Y:S05]  /*9df0*/  BSYNC B1 ;  /* 0x0000000000017941 */ /* 0x000fea0003800000 */
.L_x_166:
[----:B0----5:R-:W-:Y:S01]  /*9e00*/  HADD2.F32 R21, -RZ, R200.H0_H0 ;  /* 0x200000c8ff157230 */ /* 0x021fe20000004100 */
        /* <DEDUP_REMOVED lines=9> */
.L_x_169:
[----:B------:R-:W-:Y:S05]  /*9ea0*/  BSYNC B1 ;  /* 0x0000000000017941 */ /* 0x000fea0003800000 */
.L_x_168:
        /* <DEDUP_REMOVED lines=10> */
.L_x_171:
[----:B------:R-:W-:Y:S05]  /*9f50*/  BSYNC B1 ;  /* 0x0000000000017941 */ /* 0x000fea0003800000 */
.L_x_170:
        /* <DEDUP_REMOVED lines=9> */
.L_x_173:
[----:B------:R-:W-:Y:S05]  /*9ff0*/  BSYNC B1 ;  /* 0x0000000000017941 */ /* 0x000fea0003800000 */
.L_x_172:
        /* <DEDUP_REMOVED lines=9> */
.L_x_175:
[----:B------:R-:W-:Y:S05]  /*a090*/  BSYNC B1 ;  /* 0x0000000000017941 */ /* 0x000fea0003800000 */
.L_x_174:
        /* <DEDUP_REMOVED lines=10> */
.L_x_177:
[----:B------:R-:W-:Y:S05]  /*a140*/  BSYNC B1 ;  /* 0x0000000000017941 */ /* 0x000fea0003800000 */
.L_x_176:
        /* <DEDUP_REMOVED lines=10> */
.L_x_179:
[----:B------:R-:W-:Y:S05]  /*a1f0*/  BSYNC B1 ;  /* 0x0000000000017941 */ /* 0x000fea0003800000 */
.L_x_178:
        /* <DEDUP_REMOVED lines=9> */
.L_x_181:
[----:B------:R-:W-:Y:S05]  /*a290*/  BSYNC B1 ;  /* 0x0000000000017941 */ /* 0x000fea0003800000 */
.L_x_180:
        /* <DEDUP_REMOVED lines=9> */
.L_x_183:
[----:B------:R-:W-:Y:S05]  /*a330*/  BSYNC B1 ;  /* 0x0000000000017941 */ /* 0x000fea0003800000 */
.L_x_182:
[----:B-----5:R-:W-:Y:S01]  /*a340*/  HADD2.F32 R21, -RZ, R200.H0_H0 ;  /* 0x200000c8ff157230 */ /* 0x020fe20000004100 */
[----:B------:R-:W-:Y:S04]  /*a350*/  BSSY B1, `(.L_x_184) ;  /* 0x0000009000017945 */ /* 0x000fe80003800000 */
[----:B------:R-:W-:-:S04]  /*a360*/  FMUL R20, R21, R16 ;  /* 0x0000001015147220 */ /* 0x000fc80000400000 */
[----:B------:R-:W-:-:S05]  /*a370*/  FFMA R20, R183, R2, R20 ;  /* 0x00000002b7147223 */ /* 0x000fca0000000014 */
[----:B------:R-:W-:-:S05]  /*a380*/  F2FP.F16.F32.PACK_AB R20, RZ, R20 ;  /* 0x00000014ff14723e */ /* 0x000fca00000000ff */
[----:B------:R0:W-:Y:S01]  /*a390*/  @P5 STG.E.U16 desc[UR48][R6.64+0xb2], R20 ;  /* 0x0000b21406005986 */ /* 0x0001e2000c101530 */
[----:B------:R-:W-:-:S04]  /*a3a0*/  ISETP.NE.AND P5, PT, R184, RZ, PT ;  /* 0x000000ffb800720c */ /* 0x000fc80003fa5270 */
[----:B------:R-:W-:-:S13]  /*a3b0*/  ISETP.GT.AND P5, PT, R0, 0x80, P5 ;  /* 0x000000800000780c */ /* 0x000fda0002fa4270 */
[----:B0-----:R-:W-:Y:S05]  /*a3c0*/  @!P5 BRA `(.L_x_185) ;  /* 0x000000000004d947 */ /* 0x001fea0003800000 */
[----:B------:R0:W5:Y:S02]  /*a3d0*/  LDG.E.LTC128B.U16 R200, desc[UR48][R10.64+0x80] ;  /* 0x000080300ac87981 */ /* 0x000164000c1e1520 */
.L_x_185:
[----:B------:R-:W-:Y:S05]  /*a3e0*/  BSYNC B1 ;  /* 0x0000000000017941 */ /* 0x000fea0003800000 */
.L_x_184:
        /* <DEDUP_REMOVED lines=10> */
.L_x_187:
[----:B------:R-:W-:Y:S05]  /*a490*/  BSYNC B1 ;  /* 0x0000000000017941 */ /* 0x000fea0003800000 */
.L_x_186:
        /* <DEDUP_REMOVED lines=10> */
.L_x_189:
[----:B------:R-:W-:Y:S05]  /*a540*/  BSYNC B1 ;  /* 0x0000000000017941 */ /* 0x000fea0003800000 */
.L_x_188:
        /* <DEDUP_REMOVED lines=10> */
.L_x_191:
[----:B------:R-:W-:Y:S05]  /*a5f0*/  BSYNC B1 ;  /* 0x0000000000017941 */ /* 0x000fea0003800000 */
.L_x_190:
        /* <DEDUP_REMOVED lines=9> */
.L_x_193:
[----:B------:R-:W-:Y:S05]  /*a690*/  BSYNC B1 ;  /* 0x0000000000017941 */ /* 0x000fea0003800000 */
.L_x_192:
        /* <DEDUP_REMOVED lines=9> */
.L_x_195:
[----:B------:R-:W-:Y:S05]  /*a730*/  BSYNC B1 ;  /* 0x0000000000017941 */ /* 0x000fea0003800000 */
.L_x_194:
        /* <DEDUP_REMOVED lines=9> */
.L_x_197:
[----:B------:R-:W-:Y:S05]  /*a7d0*/  BSYNC B1 ;  /* 0x0000000000017941 */ /* 0x000fea0003800000 */
.L_x_196:
        /* <DEDUP_REMOVED lines=9> */
.L_x_199:
[----:B------:R-:W-:Y:S05]  /*a870*/  BSYNC B1 ;  /* 0x0000000000017941 */ /* 0x000fea0003800000 */
.L_x_198:
        /* <DEDUP_REMOVED lines=9> */
.L_x_201:
[----:B------:R-:W-:Y:S05]  /*a910*/  BSYNC B1 ;  /* 0x0000000000017941 */ /* 0x000fea0003800000 */
.L_x_200:
        /* <DEDUP_REMOVED lines=9> */
.L_x_203:
[----:B------:R-:W-:Y:S05]  /*a9b0*/  BSYNC B1 ;  /* 0x0000000000017941 */ /* 0x000fea0003800000 */
.L_x_202:
        /* <DEDUP_REMOVED lines=9> */
.L_x_205:
[----:B------:R-:W-:Y:S05]  /*aa50*/  BSYNC B1 ;  /* 0x0000000000017941 */ /* 0x000fea0003800000 */
.L_x_204:
        /* <DEDUP_REMOVED lines=9> */
.L_x_207:
[----:B------:R-:W-:Y:S05]  /*aaf0*/  BSYNC B1 ;  /* 0x0000000000017941 */ /* 0x000fea0003800000 */
.L_x_206:
        /* <DEDUP_REMOVED lines=9> */
.L_x_209:
[----:B------:R-:W-:Y:S05]  /*ab90*/  BSYNC B1 ;  /* 0x0000000000017941 */ /* 0x000fea0003800000 */
.L_x_208:
        /* <DEDUP_REMOVED lines=9> */
.L_x_211:
[----:B------:R-:W-:Y:S05]  /*ac30*/  BSYNC B1 ;  /* 0x0000000000017941 */ /* 0x000fea0003800000 */
.L_x_210:
        /* <DEDUP_REMOVED lines=9> */
.L_x_213:
[----:B------:R-:W-:Y:S05]  /*acd0*/  BSYNC B1 ;  /* 0x0000000000017941 */ /* 0x000fea0003800000 */
.L_x_212:
        /* <DEDUP_REMOVED lines=9> */
.L_x_215:
[----:B------:R-:W-:Y:S05]  /*ad70*/  BSYNC B1 ;  /* 0x0000000000017941 */ /* 0x000fea0003800000 */
.L_x_214:
        /* <DEDUP_REMOVED lines=11> */
.L_x_217:
[----:B------:R-:W-:Y:S05]  /*ae30*/  BSYNC B1 ;  /* 0x0000000000017941 */ /* 0x000fea0003800000 */
.L_x_216:
        /* <DEDUP_REMOVED lines=11> */
.L_x_219:
[----:B------:R-:W-:Y:S05]  /*aef0*/  BSYNC B1 ;  /* 0x0000000000017941 */ /* 0x000fea0003800000 */
.L_x_218:
        /* <DEDUP_REMOVED lines=9> */
.L_x_221:
[----:B------:R-:W-:Y:S05]  /*af90*/  BSYNC B1 ;  /* 0x0000000000017941 */ /* 0x000fea0003800000 */
.L_x_220:
        /* <DEDUP_REMOVED lines=9> */
.L_x_223:
[----:B------:R-:W-:Y:S05]  /*b030*/  BSYNC B1 ;  /* 0x0000000000017941 */ /* 0x000fea0003800000 */
.L_x_222:
        /* <DEDUP_REMOVED lines=10> */
.L_x_225:
[----:B------:R-:W-:Y:S05]  /*b0e0*/  BSYNC B1 ;  /* 0x0000000000017941 */ /* 0x000fea0003800000 */
.L_x_224:
        /* <DEDUP_REMOVED lines=10> */
.L_x_227:
[----:B------:R-:W-:Y:S05]  /*b190*/  BSYNC B1 ;  /* 0x0000000000017941 */ /* 0x000fea0003800000 */
.L_x_226:
        /* <DEDUP_REMOVED lines=9> */
.L_x_229:
[----:B------:R-:W-:Y:S05]  /*b230*/  BSYNC B1 ;  /* 0x0000000000017941 */ /* 0x000fea0003800000 */
.L_x_228:
        /* <DEDUP_REMOVED lines=9> */
.L_x_231:
[----:B------:R-:W-:Y:S05]  /*b2d0*/  BSYNC B1 ;  /* 0x0000000000017941 */ /* 0x000fea0003800000 */
.L_x_230:
        /* <DEDUP_REMOVED lines=10> */
.L_x_233:
[----:B------:R-:W-:Y:S05]  /*b380*/  BSYNC B1 ;  /* 0x0000000000017941 */ /* 0x000fea0003800000 */
.L_x_232:
        /* <DEDUP_REMOVED lines=10> */
.L_x_235:
[----:B------:R-:W-:Y:S05]  /*b430*/  BSYNC B1 ;  /* 0x0000000000017941 */ /* 0x000fea0003800000 */
.L_x_234:
        /* <DEDUP_REMOVED lines=9> */
.L_x_237:
[----:B------:R-:W-:Y:S05]  /*b4d0*/  BSYNC B1 ;  /* 0x0000000000017941 */ /* 0x000fea0003800000 */
.L_x_236:
        /* <DEDUP_REMOVED lines=9> */
.L_x_239:
[----:B------:R-:W-:Y:S05]  /*b570*/  BSYNC B1 ;  /* 0x0000000000017941 */ /* 0x000fea0003800000 */
.L_x_238:
        /* <DEDUP_REMOVED lines=10> */
.L_x_241:
[----:B------:R-:W-:Y:S05]  /*b620*/  BSYNC B1 ;  /* 0x0000000000017941 */ /* 0x000fea0003800000 */
.L_x_240:
        /* <DEDUP_REMOVED lines=10> */
.L_x_243:
[----:B------:R-:W-:Y:S05]  /*b6d0*/  BSYNC B1 ;  /* 0x0000000000017941 */ /* 0x000fea0003800000 */
.L_x_242:
        /* <DEDUP_REMOVED lines=9> */
.L_x_245:
[----:B------:R-:W-:Y:S05]  /*b770*/  BSYNC B1 ;  /* 0x0000000000017941 */ /* 0x000fea0003800000 */
.L_x_244:
        /* <DEDUP_REMOVED lines=9> */
.L_x_247:
[----:B------:R-:W-:Y:S05]  /*b810*/  BSYNC B1 ;  /* 0x0000000000017941 */ /* 0x000fea0003800000 */
.L_x_246:
        /* <DEDUP_REMOVED lines=10> */
.L_x_249:
[----:B------:R-:W-:Y:S05]  /*b8c0*/  BSYNC B1 ;  /* 0x0000000000017941 */ /* 0x000fea0003800000 */
.L_x_248:
        /* <DEDUP_REMOVED lines=10> */
.L_x_251:
[----:B------:R-:W-:Y:S05]  /*b970*/  BSYNC B1 ;  /* 0x0000000000017941 */ /* 0x000fea0003800000 */
.L_x_250:
        /* <DEDUP_REMOVED lines=10> */
.L_x_253:
[----:B------:R-:W-:Y:S05]  /*ba20*/  BSYNC B1 ;  /* 0x0000000000017941 */ /* 0x000fea0003800000 */
.L_x_252:
        /* <DEDUP_REMOVED lines=10> */
.L_x_255:
[----:B------:R-:W-:Y:S05]  /*bad0*/  BSYNC B1 ;  /* 0x0000000000017941 */ /* 0x000fea0003800000 */
.L_x_254:
        /* <DEDUP_REMOVED lines=9> */
.L_x_257:
[----:B------:R-:W-:Y:S05]  /*bb70*/  BSYNC B1 ;  /* 0x0000000000017941 */ /* 0x000fea0003800000 */
.L_x_256:
        /* <DEDUP_REMOVED lines=9> */
.L_x_259:
[----:B------:R-:W-:Y:S05]  /*bc10*/  BSYNC B1 ;  /* 0x0000000000017941 */ /* 0x000fea0003800000 */
.L_x_258:
        /* <DEDUP_REMOVED lines=9> */
.L_x_261:
[----:B------:R-:W-:Y:S05]  /*bcb0*/  BSYNC B1 ;  /* 0x0000000000017941 */ /* 0x000fea0003800000 */
.L_x_260:
        /* <DEDUP_REMOVED lines=9> */
.L_x_263:
[----:B------:R-:W-:Y:S05]  /*bd50*/  BSYNC B1 ;  /* 0x0000000000017941 */ /* 0x000fea0003800000 */
.L_x_262:
        /* <DEDUP_REMOVED lines=9> */
.L_x_265:
[----:B------:R-:W-:Y:S05]  /*bdf0*/  BSYNC B1 ;  /* 0x0000000000017941 */ /* 0x000fea0003800000 */
.L_x_264:
        /* <DEDUP_REMOVED lines=9> */
.L_x_267:
[----:B------:R-:W-:Y:S05]  /*be90*/  BSYNC B1 ;  /* 0x0000000000017941 */ /* 0x000fea0003800000 */
.L_x_266:
        /* <DEDUP_REMOVED lines=9> */
.L_x_269:
[----:B------:R-:W-:Y:S05]  /*bf30*/  BSYNC B1 ;  /* 0x0000000000017941 */ /* 0x000fea0003800000 */
.L_x_268:
        /* <DEDUP_REMOVED lines=9> */
.L_x_271:
[----:B------:R-:W-:Y:S05]  /*bfd0*/  BSYNC B1 ;  /* 0x0000000000017941 */ /* 0x000fea0003800000 */
.L_x_270:
        /* <DEDUP_REMOVED lines=9> */
.L_x_273:
[----:B------:R-:W-:Y:S05]  /*c070*/  BSYNC B1 ;  /* 0x0000000000017941 */ /* 0x000fea0003800000 */
.L_x_272:
        /* <DEDUP_REMOVED lines=9> */
.L_x_275:
[----:B------:R-:W-:Y:S05]  /*c110*/  BSYNC B1 ;  /* 0x0000000000017941 */ /* 0x000fea0003800000 */
.L_x_274:
        /* <DEDUP_REMOVED lines=9> */
.L_x_277:
[----:B------:R-:W-:Y:S05]  /*c1b0*/  BSYNC B1 ;  /* 0x0000000000017941 */ /* 0x000fea0003800000 */
.L_x_276:
        /* <DEDUP_REMOVED lines=9> */
.L_x_279:
[----:B------:R-:W-:Y:S05]  /*c250*/  BSYNC B1 ;  /* 0x0000000000017941 */ /* 0x000fea0003800000 */
.L_x_278:
        /* <DEDUP_REMOVED lines=11> */
.L_x_281:
[----:B------:R-:W-:Y:S05]  /*c310*/  BSYNC B1 ;  /* 0x0000000000017941 */ /* 0x000fea0003800000 */
.L_x_280:
        /* <DEDUP_REMOVED lines=11> */
.L_x_283:
[----:B------:R-:W-:Y:S05]  /*c3d0*/  BSYNC B1 ;  /* 0x0000000000017941 */ /* 0x000fea0003800000 */
.L_x_282:
        /* <DEDUP_REMOVED lines=9> */
.L_x_285:
[----:B------:R-:W-:Y:S05]  /*c470*/  BSYNC B1 ;  /* 0x0000000000017941 */ /* 0x000fea0003800000 */
.L_x_284:
        /* <DEDUP_REMOVED lines=9> */
.L_x_287:
[----:B------:R-:W-:Y:S05]  /*c510*/  BSYNC B1 ;  /* 0x0000000000017941 */ /* 0x000fea0003800000 */
.L_x_286:
        /* <DEDUP_REMOVED lines=10> */
.L_x_289:
[----:B------:R-:W-:Y:S05]  /*c5c0*/  BSYNC B1 ;  /* 0x0000000000017941 */ /* 0x000fea0003800000 */
.L_x_288:
        /* <DEDUP_REMOVED lines=10> */
.L_x_291:
[----:B------:R-:W-:Y:S05]  /*c670*/  BSYNC B1 ;  /* 0x0000000000017941 */ /* 0x000fea0003800000 */
.L_x_290:
        /* <DEDUP_REMOVED lines=9> */
.L_x_293:
[----:B------:R-:W-:Y:S05]  /*c710*/  BSYNC B1 ;  /* 0x0000000000017941 */ /* 0x000fea0003800000 */
.L_x_292:
        /* <DEDUP_REMOVED lines=9> */
.L_x_295:
[----:B------:R-:W-:Y:S05]  /*c7b0*/  BSYNC B1 ;  /* 0x0000000000017941 */ /* 0x000fea0003800000 */
.L_x_294:
        /* <DEDUP_REMOVED lines=10> */
.L_x_297:
[----:B------:R-:W-:Y:S05]  /*c860*/  BSYNC B1 ;  /* 0x0000000000017941 */ /* 0x000fea0003800000 */
.L_x_296:
        /* <DEDUP_REMOVED lines=10> */
.L_x_299:
[----:B------:R-:W-:Y:S05]  /*c910*/  BSYNC B1 ;  /* 0x0000000000017941 */ /* 0x000fea0003800000 */
.L_x_298:
        /* <DEDUP_REMOVED lines=9> */
.L_x_301:
[----:B------:R-:W-:Y:S05]  /*c9b0*/  BSYNC B1 ;  /* 0x0000000000017941 */ /* 0x000fea0003800000 */
.L_x_300:
        /* <DEDUP_REMOVED lines=9> */
.L_x_303:
[----:B------:R-:W-:Y:S05]  /*ca50*/  BSYNC B1 ;  /* 0x0000000000017941 */ /* 0x000fea0003800000 */
.L_x_302:
        /* <DEDUP_REMOVED lines=10> */
.L_x_305:
[----:B------:R-:W-:Y:S05]  /*cb00*/  BSYNC B1 ;  /* 0x0000000000017941 */ /* 0x000fea0003800000 */
.L_x_304:
        /* <DEDUP_REMOVED lines=10> */
.L_x_307:
[----:B------:R-:W-:Y:S05]  /*cbb0*/  BSYNC B1 ;  /* 0x0000000000017941 */ /* 0x000fea0003800000 */
.L_x_306:
        /* <DEDUP_REMOVED lines=9> */
.L_x_309:
[----:B------:R-:W-:Y:S05]  /*cc50*/  BSYNC B1 ;  /* 0x0000000000017941 */ /* 0x000fea0003800000 */
.L_x_308:
        /* <DEDUP_REMOVED lines=9> */
.L_x_311:
[----:B------:R-:W-:Y:S05]  /*ccf0*/  BSYNC B1 ;  /* 0x0000000000017941 */ /* 0x000fea0003800000 */
.L_x_310:
        /* <DEDUP_REMOVED lines=10> */
.L_x_313:
[----:B------:R-:W-:Y:S05]  /*cda0*/  BSYNC B1 ;  /* 0x0000000000017941 */ /* 0x000fea0003800000 */
.L_x_312:
        /* <DEDUP_REMOVED lines=10> */
.L_x_315:
[----:B------:R-:W-:Y:S05]  /*ce50*/  BSYNC B1 ;  /* 0x0000000000017941 */ /* 0x000fea0003800000 */
.L_x_314:
        /* <DEDUP_REMOVED lines=10> */
.L_x_317:
[----:B------:R-:W-:Y:S05]  /*cf00*/  BSYNC B1 ;  /* 0x0000000000017941 */ /* 0x000fea0003800000 */
.L_x_316:
        /* <DEDUP_REMOVED lines=10> */
.L_x_319:
[----:B------:R-:W-:Y:S05]  /*cfb0*/  BSYNC B1 ;  /* 0x0000000000017941 */ /* 0x000fea0003800000 */
.L_x_318:
        /* <DEDUP_REMOVED lines=9> */
.L_x_321:
[----:B------:R-:W-:Y:S05]  /*d050*/  BSYNC B1 ;  /* 0x0000000000017941 */ /* 0x000fea0003800000 */
.L_x_320:
        /* <DEDUP_REMOVED lines=9> */
.L_x_323:
[----:B------:R-:W-:Y:S05]  /*d0f0*/  BSYNC B1 ;  /* 0x0000000000017941 */ /* 0x000fea0003800000 */
.L_x_322:
        /* <DEDUP_REMOVED lines=9> */
.L_x_325:
[----:B------:R-:W-:Y:S05]  /*d190*/  BSYNC B1 ;  /* 0x0000000000017941 */ /* 0x000fea0003800000 */
.L_x_324:
        /* <DEDUP_REMOVED lines=9> */
.L_x_327:
[----:B------:R-:W-:Y:S05]  /*d230*/  BSYNC B1 ;  /* 0x0000000000017941 */ /* 0x000fea0003800000 */
.L_x_326:
        /* <DEDUP_REMOVED lines=9> */
.L_x_329:
[----:B------:R-:W-:Y:S05]  /*d2d0*/  BSYNC B1 ;  /* 0x0000000000017941 */ /* 0x000fea0003800000 */
.L_x_328:
        /* <DEDUP_REMOVED lines=9> */
.L_x_331:
[----:B------:R-:W-:Y:S05]  /*d370*/  BSYNC B1 ;  /* 0x0000000000017941 */ /* 0x000fea0003800000 */
.L_x_330:
        /* <DEDUP_REMOVED lines=9> */
.L_x_333:
[----:B------:R-:W-:Y:S05]  /*d410*/  BSYNC B1 ;  /* 0x0000000000017941 */ /* 0x000fea0003800000 */
.L_x_332:
        /* <DEDUP_REMOVED lines=9> */
.L_x_335:
[----:B------:R-:W-:Y:S05]  /*d4b0*/  BSYNC B1 ;  /* 0x0000000000017941 */ /* 0x000fea0003800000 */
.L_x_334:
        /* <DEDUP_REMOVED lines=9> */
.L_x_337:
[----:B------:R-:W-:Y:S05]  /*d550*/  BSYNC B1 ;  /* 0x0000000000017941 */ /* 0x000fea0003800000 */
.L_x_336:
        /* <DEDUP_REMOVED lines=9> */
.L_x_339:
[----:B------:R-:W-:Y:S05]  /*d5f0*/  BSYNC B1 ;  /* 0x0000000000017941 */ /* 0x000fea0003800000 */
.L_x_338:
        /* <DEDUP_REMOVED lines=9> */
.L_x_341:
[----:B------:R-:W-:Y:S05]  /*d690*/  BSYNC B1 ;  /* 0x0000000000017941 */ /* 0x000fea0003800000 */
.L_x_340:
        /* <DEDUP_REMOVED lines=9> */
.L_x_343:
[----:B------:R-:W-:Y:S05]  /*d730*/  BSYNC B1 ;  /* 0x0000000000017941 */ /* 0x000fea0003800000 */
.L_x_342:
        /* <DEDUP_REMOVED lines=11> */
.L_x_345:
[----:B------:R-:W-:Y:S05]  /*d7f0*/  BSYNC B1 ;  /* 0x0000000000017941 */ /* 0x000fea0003800000 */
.L_x_344:
        /* <DEDUP_REMOVED lines=11> */
.L_x_347:
[----:B------:R-:W-:Y:S05]  /*d8b0*/  BSYNC B1 ;  /* 0x0000000000017941 */ /* 0x000fea0003800000 */
.L_x_346:
        /* <DEDUP_REMOVED lines=9> */
.L_x_349:
[----:B------:R-:W-:Y:S05]  /*d950*/  BSYNC B1 ;  /* 0x0000000000017941 */ /* 0x000fea0003800000 */
.L_x_348:
        /* <DEDUP_REMOVED lines=9> */
.L_x_351:
[----:B------:R-:W-:Y:S05]  /*d9f0*/  BSYNC B1 ;  /* 0x0000000000017941 */ /* 0x000fea0003800000 */
.L_x_350:
        /* <DEDUP_REMOVED lines=10> */
.L_x_353:
[----:B------:R-:W-:Y:S05]  /*daa0*/  BSYNC B1 ;  /* 0x0000000000017941 */ /* 0x000fea0003800000 */
.L_x_352:
        /* <DEDUP_REMOVED lines=10> */
.L_x_355:
[----:B------:R-:W-:Y:S05]  /*db50*/  BSYNC B1 ;  /* 0x0000000000017941 */ /* 0x000fea0003800000 */
.L_x_354:
        /* <DEDUP_REMOVED lines=9> */
.L_x_357:
[----:B------:R-:W-:Y:S05]  /*dbf0*/  BSYNC B1 ;  /* 0x0000000000017941 */ /* 0x000fea0003800000 */
.L_x_356:
        /* <DEDUP_REMOVED lines=9> */
.L_x_359:
[----:B------:R-:W-:Y:S05]  /*dc90*/  BSYNC B1 ;  /* 0x0000000000017941 */ /* 0x000fea0003800000 */
.L_x_358:
        /* <DEDUP_REMOVED lines=10> */
.L_x_361:
[----:B------:R-:W-:Y:S05]  /*dd40*/  BSYNC B1 ;  /* 0x0000000000017941 */ /* 0x000fea0003800000 */
.L_x_360:
        /* <DEDUP_REMOVED lines=10> */
.L_x_363:
[----:B------:R-:W-:Y:S05]  /*ddf0*/  BSYNC B1 ;  /* 0x0000000000017941 */ /* 0x000fea0003800000 */
.L_x_362:
        /* <DEDUP_REMOVED lines=9> */
.L_x_365:
[----:B------:R-:W-:Y:S05]  /*de90*/  BSYNC B1 ;  /* 0x0000000000017941 */ /* 0x000fea0003800000 */
.L_x_364:
        /* <DEDUP_REMOVED lines=9> */
.L_x_367:
[----:B------:R-:W-:Y:S05]  /*df30*/  BSYNC B1 ;  /* 0x0000000000017941 */ /* 0x000fea0003800000 */
.L_x_366:
        /* <DEDUP_REMOVED lines=10> */
.L_x_369:
[----:B------:R-:W-:Y:S05]  /*dfe0*/  BSYNC B1 ;  /* 0x0000000000017941 */ /* 0x000fea0003800000 */
.L_x_368:
        /* <DEDUP_REMOVED lines=10> */
.L_x_371:
[----:B------:R-:W-:Y:S05]  /*e090*/  BSYNC B1 ;  /* 0x0000000000017941 */ /* 0x000fea0003800000 */
.L_x_370:
        /* <DEDUP_REMOVED lines=9> */
.L_x_373:
[----:B------:R-:W-:Y:S05]  /*e130*/  BSYNC B1 ;  /* 0x0000000000017941 */ /* 0x000fea0003800000 */
.L_x_372:
        /* <DEDUP_REMOVED lines=9> */
.L_x_375:
[----:B------:R-:W-:Y:S05]  /*e1d0*/  BSYNC B1 ;  /* 0x0000000000017941 */ /* 0x000fea0003800000 */
.L_x_374:
        /* <DEDUP_REMOVED lines=10> */
.L_x_377:
[----:B------:R-:W-:Y:S05]  /*e280*/  BSYNC B1 ;  /* 0x0000000000017941 */ /* 0x000fea0003800000 */
.L_x_376:
        /* <DEDUP_REMOVED lines=10> */
.L_x_379:
[----:B------:R-:W-:Y:S05]  /*e330*/  BSYNC B1 ;  /* 0x0000000000017941 */ /* 0x000fea0003800000 */
.L_x_378:
        /* <DEDUP_REMOVED lines=10> */
.L_x_381:
[----:B------:R-:W-:Y:S05]  /*e3e0*/  BSYNC B1 ;  /* 0x0000000000017941 */ /* 0x000fea0003800000 */
.L_x_380:
        /* <DEDUP_REMOVED lines=10> */
.L_x_383:
[----:B------:R-:W-:Y:S05]  /*e490*/  BSYNC B1 ;  /* 0x0000000000017941 */ /* 0x000fea0003800000 */
.L_x_382:
        /* <DEDUP_REMOVED lines=9> */
.L_x_385:
[----:B------:R-:W-:Y:S05]  /*e530*/  BSYNC B1 ;  /* 0x0000000000017941 */ /* 0x000fea0003800000 */
.L_x_384:
        /* <DEDUP_REMOVED lines=9> */
.L_x_387:
[----:B------:R-:W-:Y:S05]  /*e5d0*/  BSYNC B1 ;  /* 0x0000000000017941 */ /* 0x000fea0003800000 */
.L_x_386:
        /* <DEDUP_REMOVED lines=9> */
.L_x_389:
[----:B------:R-:W-:Y:S05]  /*e670*/  BSYNC B1 ;  /* 0x0000000000017941 */ /* 0x000fea0003800000 */
.L_x_388:
        /* <DEDUP_REMOVED lines=9> */
.L_x_391:
[----:B------:R-:W-:Y:S05]  /*e710*/  BSYNC B1 ;  /* 0x0000000000017941 */ /* 0x000fea0003800000 */
.L_x_390:
        /* <DEDUP_REMOVED lines=9> */
.L_x_393:
[----:B------:R-:W-:Y:S05]  /*e7b0*/  BSYNC B1 ;  /* 0x0000000000017941 */ /* 0x000fea0003800000 */
.L_x_392:
        /* <DEDUP_REMOVED lines=9> */
.L_x_395:
[----:B------:R-:W-:Y:S05]  /*e850*/  BSYNC B1 ;  /* 0x0000000000017941 */ /* 0x000fea0003800000 */
.L_x_394:
        /* <DEDUP_REMOVED lines=9> */
.L_x_397:
[----:B------:R-:W-:Y:S05]  /*e8f0*/  BSYNC B1 ;  /* 0x0000000000017941 */ /* 0x000fea0003800000 */
.L_x_396:
        /* <DEDUP_REMOVED lines=9> */
.L_x_399:
[----:B------:R-:W-:Y:S05]  /*e990*/  BSYNC B1 ;  /* 0x0000000000017941 */ /* 0x000fea0003800000 */
.L_x_398:
        /* <DEDUP_REMOVED lines=9> */
.L_x_401:
[----:B------:R-:W-:Y:S05]  /*ea30*/  BSYNC B1 ;  /* 0x0000000000017941 */ /* 0x000fea0003800000 */
.L_x_400:
        /* <DEDUP_REMOVED lines=9> */
.L_x_403:
[----:B------:R-:W-:Y:S05]  /*ead0*/  BSYNC B1 ;  /* 0x0000000000017941 */ /* 0x000fea0003800000 */
.L_x_402:
        /* <DEDUP_REMOVED lines=9> */
.L_x_405:
[----:B------:R-:W-:Y:S05]  /*eb70*/  BSYNC B1 ;  /* 0x0000000000017941 */ /* 0x000fea0003800000 */
.L_x_404:
        /* <DEDUP_REMOVED lines=9> */
.L_x_407:
[----:B------:R-:W-:Y:S05]  /*ec10*/  BSYNC B1 ;  /* 0x0000000000017941 */ /* 0x000fea0003800000 */
.L_x_406:
        /* <DEDUP_REMOVED lines=11> */
.L_x_409:
[----:B------:R-:W-:Y:S05]  /*ecd0*/  BSYNC B1 ;  /* 0x0000000000017941 */ /* 0x000fea0003800000 */
.L_x_408:
        /* <DEDUP_REMOVED lines=11> */
.L_x_411:
[----:B------:R-:W-:Y:S05]  /*ed90*/  BSYNC B1 ;  /* 0x0000000000017941 */ /* 0x000fea0003800000 */
.L_x_410:
        /* <DEDUP_REMOVED lines=9> */
.L_x_413:
[----:B------:R-:W-:Y:S05]  /*ee30*/  BSYNC B1 ;  /* 0x0000000000017941 */ /* 0x000fea0003800000 */
.L_x_412:
        /* <DEDUP_REMOVED lines=9> */
.L_x_415:
[----:B------:R-:W-:Y:S05]  /*eed0*/  BSYNC B1 ;  /* 0x0000000000017941 */ /* 0x000fea0003800000 */
.L_x_414:
        /* <DEDUP_REMOVED lines=10> */
.L_x_417:
[----:B------:R-:W-:Y:S05]  /*ef80*/  BSYNC B1 ;  /* 0x0000000000017941 */ /* 0x000fea0003800000 */
.L_x_416:
        /* <DEDUP_REMOVED lines=10> */
.L_x_419:
[----:B------:R-:W-:Y:S05]  /*f030*/  BSYNC B1 ;  /* 0x0000000000017941 */ /* 0x000fea0003800000 */
.L_x_418:
        /* <DEDUP_REMOVED lines=9> */
.L_x_421:
[----:B------:R-:W-:Y:S05]  /*f0d0*/  BSYNC B1 ;  /* 0x0000000000017941 */ /* 0x000fea0003800000 */
.L_x_420:
        /* <DEDUP_REMOVED lines=9> */
.L_x_423:
[----:B------:R-:W-:Y:S05]  /*f170*/  BSYNC B1 ;  /* 0x0000000000017941 */ /* 0x000fea0003800000 */
.L_x_422:
        /* <DEDUP_REMOVED lines=10> */
.L_x_425:
[----:B------:R-:W-:Y:S05]  /*f220*/  BSYNC B1 ;  /* 0x0000000000017941 */ /* 0x000fea0003800000 */
.L_x_424:
        /* <DEDUP_REMOVED lines=10> */
.L_x_427:
[----:B------:R-:W-:Y:S05]  /*f2d0*/  BSYNC B1 ;  /* 0x0000000000017941 */ /* 0x000fea0003800000 */
.L_x_426:
        /* <DEDUP_REMOVED lines=9> */
.L_x_429:
[----:B------:R-:W-:Y:S05]  /*f370*/  BSYNC B1 ;  /* 0x0000000000017941 */ /* 0x000fea0003800000 */
.L_x_428:
        /* <DEDUP_REMOVED lines=9> */
.L_x_431:
[----:B------:R-:W-:Y:S05]  /*f410*/  BSYNC B1 ;  /* 0x0000000000017941 */ /* 0x000fea0003800000 */
.L_x_430:
        /* <DEDUP_REMOVED lines=10> */
.L_x_433:
[----:B------:R-:W-:Y:S05]  /*f4c0*/  BSYNC B1 ;  /* 0x0000000000017941 */ /* 0x000fea0003800000 */
.L_x_432:
        /* <DEDUP_REMOVED lines=10> */
.L_x_435:
[----:B------:R-:W-:Y:S05]  /*f570*/  BSYNC B1 ;  /* 0x0000000000017941 */ /* 0x000fea0003800000 */
.L_x_434:
[----:B-----5:R-:W-:Y:S01]  /*f580*/  HADD2.F32 R3, -RZ, R200.H0_H0 ;  /* 0x200000c8ff037230 */ /* 0x020fe20000004100 */
[----:B------:R-:W-:Y:S04]  /*f590*/  BSSY B1, `(.L_x_436) ;  /* 0x0000008000017945 */ /* 0x000fe80003800000 */
[----:B0123--:R-:W-:-:S04]  /*f5a0*/  FMUL R14, R3, R16 ;  /* 0x00000010030e7220 */ /* 0x00ffc80000400000 */
[----:B------:R-:W-:-:S05]  /*f5b0*/  FFMA R14, R53, R2, R14 ;  /* 0x00000002350e7223 */ /* 0x000fca000000000e */
[----:B------:R-:W-:-:S05]  /*f5c0*/  F2FP.F16.F32.PACK_AB R14, RZ, R14 ;  /* 0x0000000eff0e723e */ /* 0x000fca00000000ff */
[----:B------:R0:W-:Y:S01]  /*f5d0*/  @P5 STG.E.U16 desc[UR48][R4.64+0x1b2], R14 ;  /* 0x0001b20e04005986 */ /* 0x0001e2000c101530 */
[----:B------:R-:W-:-:S13]  /*f5e0*/  ISETP.GT.AND P5, PT, R0, 0x8, P1 ;  /* 0x000000080000780c */ /* 0x000fda0000fa4270 */
[----:B0-----:R-:W-:Y:S05]  /*f5f0*/  @!P5 BRA `(.L_x_437) ;  /* 0x000000000004d947 */ /* 0x001fea0003800000 */
[----:B------:R0:W5:Y:S02]  /*f600*/  LDG.E.LTC128B.U16 R200, desc[UR48][R12.64+0x1b0] ;  /* 0x0001b0300cc87981 */ /* 0x000164000c1e1520 */
.L_x_437:
[----:B------:R-:W-:Y:S05]  /*f610*/  BSYNC B1 ;  /* 0x0000000000017941 */ /* 0x000fea0003800000 */
.L_x_436:
[----:B-----5:R-:W-:Y:S01]  /*f620*/  HADD2.F32 R3, -RZ, R200.H0_H0 ;  /* 0x200000c8ff037230 */ /* 0x020fe20000004100 */
[----:B------:R-:W-:Y:S01]  /*f630*/  BSSY B1, `(.L_x_438) ;  /* 0x000000a000017945 */ /* 0x000fe20003800000 */
[----:B------:R-:W-:Y:S02]  /*f640*/  @P5 IMAD.MOV.U32 R4, RZ, RZ, R6 ;  /* 0x000000ffff045224 */ /* 0x000fe400078e0006 */
[----:B------:R-:W-:Y:S02]  /*f650*/  @P5 IMAD.MOV.U32 R5, RZ, RZ, R7 ;  /* 0x000000ffff055224 */ /* 0x000fe400078e0007 */
[----:B------:R-:W-:-:S04]  /*f660*/  FMUL R3, R3, R16 ;  /* 0x0000001003037220 */ /* 0x000fc80000400000 */
[----:B------:R-:W-:-:S05]  /*f670*/  FFMA R3, R54, R2, R3 ;  /* 0x0000000236037223 */ /* 0x000fca0000000003 */
[----:B------:R-:W-:-:S05]  /*f680*/  F2FP.F16.F32.PACK_AB R3, RZ, R3 ;  /* 0x00000003ff03723e */ /* 0x000fca00000000ff */
[----:B------:R1:W-:Y:S01]  /*f690*/  @P5 STG.E.U16 desc[UR48][R4.64+0x1b0], R3 ;  /* 0x0001b00304005986 */ /* 0x0003e2000c101530 */
[----:B------:R-:W-:-:S13]  /*f6a0*/  ISETP.GT.AND P5, PT, R0, 0x8, P0 ;  /* 0x000000080000780c */ /* 0x000fda00007a4270 */
[----:B-1----:R-:W-:Y:S05]  /*f6b0*/  @!P5 BRA `(.L_x_439) ;  /* 0x000000000004d947 */ /* 0x002fea0003800000 */
[----:B------:R1:W5:Y:S02]  /*f6c0*/  LDG.E.LTC128B.U16 R200, desc[UR48][R12.64+0x1b2] ;  /* 0x0001b2300cc87981 */ /* 0x000364000c1e1520 */
.L_x_439:
[----:B------:R-:W-:Y:S05]  /*f6d0*/  BSYNC B1 ;  /* 0x0000000000017941 */ /* 0x000fea0003800000 */
.L_x_438:
        /* <DEDUP_REMOVED lines=8> */
[----:B--2---:R-:W-:Y:S05]  /*f760*/  @!P5 BRA `(.L_x_441) ;  /* 0x000000000004d947 */ /* 0x004fea0003800000 */
[----:B------:R2:W5:Y:S02]  /*f770*/  LDG.E.LTC128B.U16 R200, desc[UR48][R10.64+0x180] ;  /* 0x000180300ac87981 */ /* 0x000564000c1e1520 */
.L_x_441:
[----:B------:R-:W-:Y:S05]  /*f780*/  BSYNC B1 ;  /* 0x0000000000017941 */ /* 0x000fea0003800000 */
.L_x_440:
        /* <DEDUP_REMOVED lines=8> */
[----:B---3--:R-:W-:Y:S05]  /*f810*/  @!P5 BRA `(.L_x_443) ;  /* 0x000000000004d947 */ /* 0x008fea0003800000 */
[----:B------:R3:W5:Y:S02]  /*f820*/  LDG.E.LTC128B.U16 R200, desc[UR48][R10.64+0x182] ;  /* 0x000182300ac87981 */ /* 0x000764000c1e1520 */
.L_x_443:
[----:B------:R-:W-:Y:S05]  /*f830*/  BSYNC B1 ;  /* 0x0000000000017941 */ /* 0x000fea0003800000 */
.L_x_442:
        /* <DEDUP_REMOVED lines=10> */
.L_x_445:
[----:B------:R-:W-:Y:S05]  /*f8e0*/  BSYNC B1 ;  /* 0x0000000000017941 */ /* 0x000fea0003800000 */
.L_x_444:
        /* <DEDUP_REMOVED lines=10> */
.L_x_447:
[----:B------:R-:W-:Y:S05]  /*f990*/  BSYNC B1 ;  /* 0x0000000000017941 */ /* 0x000fea0003800000 */
.L_x_446:
        /* <DEDUP_REMOVED lines=9> */
.L_x_449:
[----:B------:R-:W-:Y:S05]  /*fa30*/  BSYNC B1 ;  /* 0x0000000000017941 */ /* 0x000fea0003800000 */
.L_x_448:
        /* <DEDUP_REMOVED lines=9> */
.L_x_451:
[----:B------:R-:W-:Y:S05]  /*fad0*/  BSYNC B1 ;  /* 0x0000000000017941 */ /* 0x000fea0003800000 */
.L_x_450:
        /* <DEDUP_REMOVED lines=9> */
.L_x_453:
[----:B------:R-:W-:Y:S05]  /*fb70*/  BSYNC B1 ;  /* 0x0000000000017941 */ /* 0x000fea0003800000 */
.L_x_452:
        /* <DEDUP_REMOVED lines=9> */
.L_x_455:
[----:B------:R-:W-:Y:S05]  /*fc10*/  BSYNC B1 ;  /* 0x0000000000017941 */ /* 0x000fea0003800000 */
.L_x_454:
        /* <DEDUP_REMOVED lines=9> */
.L_x_457:
[----:B------:R-:W-:Y:S05]  /*fcb0*/  BSYNC B1 ;  /* 0x0000000000017941 */ /* 0x000fea0003800000 */
.L_x_456:
        /* <DEDUP_REMOVED lines=9> */
.L_x_459:
[----:B------:R-:W-:Y:S05]  /*fd50*/  BSYNC B1 ;  /* 0x0000000000017941 */ /* 0x000fea0003800000 */
.L_x_458:
        /* <DEDUP_REMOVED lines=9> */
.L_x_461:
[----:B------:R-:W-:Y:S05]  /*fdf0*/  BSYNC B1 ;  /* 0x0000000000017941 */ /* 0x000fea0003800000 */
.L_x_460:
        /* <DEDUP_REMOVED lines=9> */
.L_x_463:
[----:B------:R-:W-:Y:S05]  /*fe90*/  BSYNC B1 ;  /* 0x0000000000017941 */ /* 0x000fea0003800000 */
.L_x_462:
        /* <DEDUP_REMOVED lines=9> */
.L_x_465:
[----:B------:R-:W-:Y:S05]  /*ff30*/  BSYNC B1 ;  /* 0x0000000000017941 */ /* 0x000fea0003800000 */
.L_x_464:
        /* <DEDUP_REMOVED lines=9> */
.L_x_467:
[----:B------:R-:W-:Y:S05]  /*ffd0*/  BSYNC B1 ;  /* 0x0000000000017941 */ /* 0x000fea0003800000 */
.L_x_466:
        /* <DEDUP_REMOVED lines=9> */
.L_x_469:
[----:B------:R-:W-:Y:S05]  /*10070*/  BSYNC B1 ;  /* 0x0000000000017941 */ /* 0x000fea0003800000 */
.L_x_468:
        /* <DEDUP_REMOVED lines=9> */
.L_x_471:
[----:B------:R-:W-:Y:S05]  /*10110*/  BSYNC B1 ;  /* 0x0000000000017941 */ /* 0x000fea0003800000 */
.L_x_470:
[----:B------:R-:W-:Y:S05]  /*10120*/  @!P0 BRA `(.L_x_472) ;  /* 0x00000040005c8947 */ /* 0x000fea0003800000 */
[----:B0----5:R-:W-:-:S05]  /*10130*/  HADD2.F32 R3, -RZ, R200.H0_H0 ;  /* 0x200000c8ff037230 */ /* 0x021fca0000004100 */
[----:B------:R-:W-:-:S04]  /*10140*/  FMUL R0, R3, R16 ;  /* 0x0000001003007220 */ /* 0x000fc80000400000 */
[----:B------:R-:W-:-:S05]  /*10150*/  FFMA R0, R39, R2, R0 ;  /* 0x0000000227007223 */ /* 0x000fca0000000000 */
[----:B------:R-:W-:-:S05]  /*10160*/  F2FP.F16.F32.PACK_AB R0, RZ, R0 ;  /* 0x00000000ff00723e */ /* 0x000fca00000000ff */
[----:B------:R0:W-:Y:S01]  /*10170*/  STG.E.U16 desc[UR48][R22.64+0x1b2], R0 ;  /* 0x0001b20016007986 */ /* 0x0001e2000c101530 */
[----:B------:R-:W-:Y:S05]  /*10180*/  BRA `(.L_x_472) ;  /* 0x0000004000447947 */ /* 0x000fea0003800000 */
.L_x_29:
[----:B------:R-:W2:Y:S01]  /*10190*/  LDL.LU R221, [R1+0x44] ;  /* 0x0000440001dd7983 */ /* 0x000ea20000300800 */
[----:B------:R-:W-:-:S03]  /*101a0*/  ULDC.64 UR4, c[0x0][0x5c0] ;  /* 0x0001700000047ab9 */ /* 0x000fc60000000a00 */
[----:B------:R-:W3:Y:S04]  /*101b0*/  LDL.LU R13, [R1+0x48] ;  /* 0x00004800010d7983 */ /* 0x000ee80000300800 */
[----:B------:R-:W4:Y:S04]  /*101c0*/  LDL.LU R12, [R1+0x4c] ;  /* 0x00004c00010c7983 */ /* 0x000f280000300800 */
[----:B------:R-:W5:Y:S04]  /*101d0*/  LDL.LU R15, [R1+0x40] ;  /* 0x00004000010f7983 */ /* 0x000f680000300800 */
        /* <DEDUP_REMOVED lines=10> */
[----:B------:R-:W5:Y:S01]  /*10280*/  LDL.LU R22, [R1+0x7c] ;  /* 0x00007c0001167983 */ /* 0x000f620000300800 */
[----:B------:R-:W-:-:S02]  /*10290*/  LEA R4, P2, R6, UR4, 0x1 ;  /* 0x0000000406047c11 */ /* 0x000fc4000f8408ff */
[----:B------:R-:W-:Y:S02]  /*102a0*/  ISETP.GT.AND P3, PT, R3, 0x1, PT ;  /* 0x000000010300780c */ /* 0x000fe40003f64270 */
[----:B0-----:R-:W-:Y:S02]  /*102b0*/  LEA.HI.X R5, R6, UR5, R14, 0x1, P2 ;  /* 0x0000000506057c11 */ /* 0x001fe400090f0c0e */
[----:B------:R-:W-:Y:S01]  /*102c0*/  ISETP.GT.AND P2, PT, R0, RZ, P3 ;  /* 0x000000ff0000720c */ /* 0x000fe20001f44270 */
[----:B------:R-:W-:Y:S02]  /*102d0*/  IMAD.SHL.U32 R14, R18, 0x10, RZ ;  /* 0x00000010120e7824 */ /* 0x000fe400078e00ff */
[-C--:B--2---:R-:W-:Y:S02]  /*102e0*/  FMUL R7, R221, R2.reuse ;  /* 0x00000002dd077220 */ /* 0x084fe40000400000 */
[----:B------:R-:W2:Y:S01]  /*102f0*/  LDL.LU R221, [R1+0x60] ;  /* 0x0000600001dd7983 */ /* 0x000ea20000300800 */
[----:B---3--:R-:W-:-:S02]  /*10300*/  FMUL R13, R13, R2 ;  /* 0x000000020d0d7220 */ /* 0x008fc40000400000 */
[----:B------:R-:W-:Y:S01]  /*10310*/  F2FP.F16.F32.PACK_AB R7, RZ, R7 ;  /* 0x00000007ff07723e */ /* 0x000fe200000000ff */
[-C--:B----4-:R-:W-:Y:S02]  /*10320*/  FMUL R12, R12, R2.reuse ;  /* 0x000000020c0c7220 */ /* 0x090fe40000400000 */
[----:B------:R-:W-:Y:S01]  /*10330*/  F2FP.F16.F32.PACK_AB R13, RZ, R13 ;  /* 0x0000000dff0d723e */ /* 0x000fe200000000ff */
[----:B-----5:R-:W-:Y:S01]  /*10340*/  FMUL R6, R15, R2 ;  /* 0x000000020f067220 */ /* 0x020fe20000400000 */
[----:B------:R-:W-:Y:S01]  /*10350*/  @P2 STG.E.U16 desc[UR48][R4.64+0x2], R7 ;  /* 0x0000020704002986 */ /* 0x000fe2000c101530 */
[----:B------:R-:W-:Y:S01]  /*10360*/  F2FP.F16.F32.PACK_AB R12, RZ, R12 ;  /* 0x0000000cff0c723e */ /* 0x000fe200000000ff */
[----:B------:R-:W-:Y:S02]  /*10370*/  FMUL R11, R11, R2 ;  /* 0x000000020b0b7220 */ /* 0x000fe40000400000 */
[----:B------:R-:W-:Y:S02]  /*10380*/  F2FP.F16.F32.PACK_AB R6, RZ, R6 ;  /* 0x00000006ff06723e */ /* 0x000fe400000000ff */
[----:B------:R-:W-:Y:S01]  /*10390*/  SHF.L.U64.HI R15, R18, 0x4, R19 ;  /* 0x00000004120f7819 */ /* 0x000fe20000010213 */
[-C--:B------:R-:W-:Y:S01]  /*103a0*/  FMUL R10, R10, R2.reuse ;  /* 0x000000020a0a7220 */ /* 0x080fe20000400000 */
[----:B------:R-:W-:Y:S01]  /*103b0*/  ISETP.GT.AND P2, PT, R0, 0x8, P0 ;  /* 0x000000080000780c */ /* 0x000fe20000744270 */
[----:B------:R0:W-:Y:S01]  /*103c0*/  @P1 STG.E.U16 desc[UR48][R4.64], R6 ;  /* 0x0000000604001986 */ /* 0x0001e2000c101530 */
[----:B------:R-:W-:Y:S01]  /*103d0*/  F2FP.F16.F32.PACK_AB R11, RZ, R11 ;  /* 0x0000000bff0b723e */ /* 0x000fe200000000ff */
[----:B------:R-:W-:Y:S01]  /*103e0*/  FMUL R9, R9, R2 ;  /* 0x0000000209097220 */ /* 0x000fe20000400000 */
[----:B------:R-:W-:Y:S01]  /*103f0*/  F2FP.F16.F32.PACK_AB R10, RZ, R10 ;  /* 0x0000000aff0a723e */ /* 0x000fe200000000ff */
[----:B------:R-:W-:Y:S01]  /*10400*/  FMUL R8, R8, R2 ;  /* 0x0000000208087220 */ /* 0x000fe20000400000 */
[----:B0-----:R-:W-:-:S05]  /*10410*/  IADD3 R6, P1, R14, R4, RZ ;  /* 0x000000040e067210 */ /* 0x001fca0007f3e0ff */
[----:B------:R-:W-:Y:S01]  /*10420*/  IMAD.X R7, R15, 0x1, R5, P1 ;  /* 0x000000010f077824 */ /* 0x000fe200008e0605 */
[----:B------:R-:W-:-:S04]  /*10430*/  ISETP.GT.AND P1, PT, R0, 0x8, P3 ;  /* 0x000000080000780c */ /* 0x000fc80001f24270 */
[----:B------:R0:W-:Y:S09]  /*10440*/  @P2 STG.E.U16 desc[UR48][R6.64], R13 ;  /* 0x0000000d06002986 */ /* 0x0001f2000c101530 */
[----:B------:R1:W-:Y:S01]  /*10450*/  @P1 STG.E.U16 desc[UR48][R6.64+0x2], R12 ;  /* 0x0000020c06001986 */ /* 0x0003e2000c101530 */
[----:B------:R-:W-:-:S03]  /*10460*/  ISETP.GT.AND P1, PT, R3, 0x8, PT ;  /* 0x000000080300780c */ /* 0x000fc60003f24270 */
[----:B0-----:R-:W3:Y:S01]  /*10470*/  LDL.LU R13, [R1+0x4] ;  /* 0x00000400010d7983 */ /* 0x001ee20000300800 */
[----:B------:R-:W-:-:S03]  /*10480*/  ISETP.GT.AND P2, PT, R0, RZ, P1 ;  /* 0x000000ff0000720c */ /* 0x000fc60000f44270 */
[----:B-1----:R-:W4:Y:S01]  /*10490*/  LDL.LU R12, [R1] ;  /* 0x00000000010c7983 */ /* 0x002f220000300800 */
[----:B------:R-:W-:Y:S02]  /*104a0*/  F2FP.F16.F32.PACK_AB R9, RZ, R9 ;  /* 0x00000009ff09723e */ /* 0x000fe400000000ff */
[----:B------:R-:W-:Y:S01]  /*104b0*/  F2FP.F16.F32.PACK_AB R8, RZ, R8 ;  /* 0x00000008ff08723e */ /* 0x000fe200000000ff */
[----:B------:R-:W5:Y:S06]  /*104c0*/  LDL.LU R227, [R1+0x8] ;  /* 0x0000080001e37983 */ /* 0x000f6c0000300800 */
[----:B------:R-:W-:Y:S01]  /*104d0*/  @P2 STG.E.U16 desc[UR48][R4.64+0x10], R11 ;  /* 0x0000100b04002986 */ /* 0x000fe2000c101530 */
[----:B------:R-:W-:-:S03]  /*104e0*/  ISETP.GT.AND P2, PT, R3, 0x9, PT ;  /* 0x000000090300780c */ /* 0x000fc60003f44270 */
[----:B------:R-:W5:Y:S01]  /*104f0*/  LDL.LU R226, [R1+0xc] ;  /* 0x00000c0001e27983 */ /* 0x000f620000300800 */
[C---:B------:R-:W-:Y:S02]  /*10500*/  ISETP.GT.AND P3, PT, R0.reuse, RZ, P2 ;  /* 0x000000ff0000720c */ /* 0x040fe40001764270 */
[C---:B------:R-:W-:Y:S01]  /*10510*/  ISETP.GT.AND P4, PT, R0.reuse, 0x8, P2 ;  /* 0x000000080000780c */ /* 0x040fe20001784270 */
[----:B------:R-:W5:Y:S04]  /*10520*/  LDL.LU R225, [R1+0x10] ;  /* 0x0000100001e17983 */ /* 0x000f680000300800 */
[----:B------:R-:W5:Y:S04]  /*10530*/  LDL.LU R224, [R1+0x14] ;  /* 0x0000140001e07983 */ /* 0x000f680000300800 */
[----:B------:R-:W5:Y:S04]  /*10540*/  LDL.LU R223, [R1+0x18] ;  /* 0x0000180001df7983 */ /* 0x000f680000300800 */
[----:B------:R-:W-:Y:S01]  /*10550*/  @P3 STG.E.U16 desc[UR48][R4.64+0x12], R10 ;  /* 0x0000120a04003986 */ /* 0x000fe2000c101530 */
[----:B------:R-:W-:-:S03]  /*10560*/  ISETP.GT.AND P3, PT, R0, 0x8, P1 ;  /* 0x000000080000780c */ /* 0x000fc60000f64270 */
[----:B------:R-:W-:Y:S04]  /*10570*/  @P4 STG.E.U16 desc[UR48][R6.64+0x12], R8 ;  /* 0x0000120806004986 */ /* 0x000fe8000c101530 */
[----:B------:R-:W5:Y:S06]  /*10580*/  LDL.LU R222, [R1+0x1c] ;  /* 0x00001c0001de7983 */ /* 0x000f6c0000300800 */
[----:B------:R0:W-:Y:S01]  /*10590*/  @P3 STG.E.U16 desc[UR48][R6.64+0x10], R9 ;  /* 0x0000100906003986 */ /* 0x0001e2000c101530 */
[----:B------:R-:W-:-:S04]  /*105a0*/  ISETP.GT.AND P3, PT, R3, 0x10, PT ;  /* 0x000000100300780c */ /* 0x000fc80003f64270 */
[----:B------:R-:W-:Y:S01]  /*105b0*/  ISETP.GT.AND P4, PT, R0, RZ, P3 ;  /* 0x000000ff0000720c */ /* 0x000fe20001f84270 */
[----:B0-----:R-:W-:-:S05]  /*105c0*/  FMUL R9, R220, R2 ;  /* 0x00000002dc097220 */ /* 0x001fca0000400000 */
[----:B------:R-:W-:Y:S02]  /*105d0*/  F2FP.F16.F32.PACK_AB R9, RZ, R9 ;  /* 0x00000009ff09723e */ /* 0x000fe400000000ff */
[----:B------:R-:W-:-:S04]  /*105e0*/  LOP3.LUT R17, R17, 0xffffffef, RZ, 0xc0, !PT ;  /* 0xffffffef11117812 */ /* 0x000fc800078ec0ff */
[----:B------:R-:W-:Y:S01]  /*105f0*/  @P1 LOP3.LUT R17, R17, 0x10, RZ, 0xfc, !PT ;  /* 0x0000001011111812 */ /* 0x000fe200078efcff */
[----:B--2---:R-:W-:Y:S02]  /*10600*/  FMUL R8, R221, R2 ;  /* 0x00000002dd087220 */ /* 0x004fe40000400000 */
[----:B------:R-:W2:Y:S03]  /*10610*/  LDL.LU R221, [R1+0x20] ;  /* 0x0000200001dd7983 */ /* 0x000ea60000300800 */
[----:B------:R-:W-:Y:S01]  /*10620*/  F2FP.F16.F32.PACK_AB R8, RZ, R8 ;  /* 0x00000008ff08723e */ /* 0x000fe200000000ff */
[----:B------:R-:W2:Y:S04]  /*10630*/  LDL.LU R220, [R1+0x24] ;  /* 0x0000240001dc7983 */ /* 0x000ea80000300800 */
[----:B------:R0:W-:Y:S01]  /*10640*/  @P4 STG.E.U16 desc[UR48][R4.64+0x20], R8 ;  /* 0x0000200804004986 */ /* 0x0001e2000c101530 */
[----:B------:R-:W-:-:S04]  /*10650*/  ISETP.GT.AND P4, PT, R3, 0x11, PT ;  /* 0x000000110300780c */ /* 0x000fc80003f84270 */
[C---:B------:R-:W-:Y:S01]  /*10660*/  ISETP.GT.AND P5, PT, R0.reuse, RZ, P4 ;  /* 0x000000ff0000720c */ /* 0x040fe200027a4270 */
[----:B0-----:R-:W-:Y:S02]  /*10670*/  FMUL R8, R219, R2 ;  /* 0x00000002db087220 */ /* 0x001fe40000400000 */
[----:B------:R-:W2:Y:S10]  /*10680*/  LDL.LU R219, [R1+0x28] ;  /* 0x0000280001db7983 */ /* 0x000eb40000300800 */
[----:B------:R-:W-:Y:S01]  /*10690*/  @P5 STG.E.U16 desc[UR48][R4.64+0x22], R9 ;  /* 0x0000220904005986 */ /* 0x000fe2000c101530 */
[----:B------:R-:W-:-:S02]  /*106a0*/  ISETP.GT.AND P5, PT, R0, 0x8, P3 ;  /* 0x000000080000780c */ /* 0x000fc40001fa4270 */
[----:B------:R-:W-:-:S11]  /*106b0*/  F2FP.F16.F32.PACK_AB R8, RZ, R8 ;  /* 0x00000008ff08723e */ /* 0x000fd600000000ff */
[----:B------:R0:W-:Y:S01]  /*106c0*/  @P5 STG.E.U16 desc[UR48][R6.64+0x20], R8 ;  /* 0x0000200806005986 */ /* 0x0001e2000c101530 */
[----:B------:R-:W-:Y:S01]  /*106d0*/  ISETP.GT.AND P5, PT, R0, 0x8, P4 ;  /* 0x000000080000780c */ /* 0x000fe200027a4270 */
[-C--:B0-----:R-:W-:Y:S01]  /*106e0*/  FMUL R8, R218, R2.reuse ;  /* 0x00000002da087220 */ /* 0x081fe20000400000 */
[----:B------:R-:W-:Y:S01]  /*106f0*/  FMUL R9, R22, R2 ;  /* 0x0000000216097220 */ /* 0x000fe20000400000 */
[----:B------:R-:W2:Y:S03]  /*10700*/  LDL.LU R218, [R1+0x2c] ;  /* 0x00002c0001da7983 */ /* 0x000ea60000300800 */
[----:B------:R-:W-:Y:S01]  /*10710*/  F2FP.F16.F32.PACK_AB R8, RZ, R8 ;  /* 0x00000008ff08723e */ /* 0x000fe200000000ff */
[----:B------:R-:W2:Y:S06]  /*10720*/  LDL.LU R22, [R1+0x30] ;  /* 0x0000300001167983 */ /* 0x000eac0000300800 */
[----:B------:R0:W-:Y:S01]  /*10730*/  @P5 STG.E.U16 desc[UR48][R6.64+0x22], R8 ;  /* 0x0000220806005986 */ /* 0x0001e2000c101530 */
[----:B------:R-:W-:-:S04]  /*10740*/  ISETP.GT.AND P5, PT, R3, 0x18, PT ;  /* 0x000000180300780c */ /* 0x000fc80003fa4270 */
[----:B------:R-:W-:Y:S01]  /*10750*/  ISETP.GT.AND P6, PT, R0, RZ, P5 ;  /* 0x000000ff0000720c */ /* 0x000fe20002fc4270 */
[----:B0-----:R-:W-:-:S05]  /*10760*/  FMUL R8, R217, R2 ;  /* 0x00000002d9087220 */ /* 0x001fca0000400000 */
[----:B------:R-:W-:-:S07]  /*10770*/  F2FP.F16.F32.PACK_AB R8, RZ, R8 ;  /* 0x00000008ff08723e */ /* 0x000fce00000000ff */
[----:B------:R0:W-:Y:S01]  /*10780*/  @P6 STG.E.U16 desc[UR48][R4.64+0x30], R8 ;  /* 0x0000300804006986 */ /* 0x0001e2000c101530 */
[----:B------:R-:W-:-:S04]  /*10790*/  ISETP.GT.AND P6, PT, R3, 0x19, PT ;  /* 0x000000190300780c */ /* 0x000fc80003fc4270 */
[----:B------:R-:W-:Y:S01]  /*107a0*/  ISETP.GT.AND P1, PT, R0, RZ, P6 ;  /* 0x000000ff0000720c */ /* 0x000fe20003724270 */
[----:B0-----:R-:W-:-:S05]  /*107b0*/  FMUL R8, R216, R2 ;  /* 0x00000002d8087220 */ /* 0x001fca0000400000 */
[----:B------:R-:W-:-:S07]  /*107c0*/  F2FP.F16.F32.PACK_AB R8, RZ, R8 ;  /* 0x00000008ff08723e */ /* 0x000fce00000000ff */
[----:B------:R0:W-:Y:S02]  /*107d0*/  @P1 STG.E.U16 desc[UR48][R4.64+0x32], R8 ;  /* 0x0000320804001986 */ /* 0x0001e4000c101530 */
[----:B0-----:R-:W-:Y:S02]  /*107e0*/  FMUL R8, R23, R2 ;  /* 0x0000000217087220 */ /* 0x001fe40000400000 */
[----:B------:R-:W2:Y:S04]  /*107f0*/  LDL.LU R23, [R1+0x34] ;  /* 0x0000340001177983 */ /* 0x000ea80000300800 */
[----:B------:R-:W2:Y:S04]  /*10800*/  LDL.LU R216, [R1+0x38] ;  /* 0x0000380001d87983 */ /* 0x000ea80000300800 */
[----:B------:R-:W2:Y:S01]  /*10810*/  LDL.LU R217, [R1+0x3c] ;  /* 0x00003c0001d97983 */ /* 0x000ea20000300800 */
[----:B------:R-:W-:-:S02]  /*10820*/  ISETP.GT.AND P1, PT, R0, 0x8, P5 ;  /* 0x000000080000780c */ /* 0x000fc40002f24270 */
[----:B------:R-:W-:Y:S02]  /*10830*/  F2FP.F16.F32.PACK_AB R8, RZ, R8 ;  /* 0x00000008ff08723e */ /* 0x000fe400000000ff */
[----:B------:R-:W-:-:S09]  /*10840*/  F2FP.F16.F32.PACK_AB R9, RZ, R9 ;  /* 0x00000009ff09723e */ /* 0x000fd200000000ff */
[----:B------:R-:W-:Y:S01]  /*10850*/  @P1 STG.E.U16 desc[UR48][R6.64+0x30], R8 ;  /* 0x0000300806001986 */ /* 0x000fe2000c101530 */
[----:B------:R-:W-:Y:S01]  /*10860*/  ISETP.GT.AND P1, PT, R0, 0x8, P6 ;  /* 0x000000080000780c */ /* 0x000fe20003724270 */
[----:B----4-:R-:W-:Y:S01]  /*10870*/  FMUL R10, R12, R2 ;  /* 0x000000020c0a7220 */ /* 0x010fe20000400000 */
[----:B------:R-:W-:-:S11]  /*10880*/  IMAD R19, R19, 0xf0, RZ ;  /* 0x000000f013137824 */ /* 0x000fd600078e02ff */
[----:B------:R0:W-:Y:S01]  /*10890*/  @P1 STG.E.U16 desc[UR48][R6.64+0x32], R9 ;  /* 0x0000320906001986 */ /* 0x0001e2000c101530 */
[----:B------:R-:W-:Y:S02]  /*108a0*/  ISETP.GT.AND P1, PT, R0, 0x80, P0 ;  /* 0x000000800000780c */ /* 0x000fe40000724270 */
[----:B------:R-:W-:Y:S01]  /*108b0*/  F2FP.F16.F32.PACK_AB R10, RZ, R10 ;  /* 0x0000000aff0a723e */ /* 0x000fe200000000ff */
[----:B0-----:R-:W-:-:S04]  /*108c0*/  IMAD.WIDE.U32 R8, R18, 0xf0, R6 ;  /* 0x000000f012087825 */ /* 0x001fc800078e0006 */
[----:B------:R-:W-:-:S06]  /*108d0*/  IMAD.IADD R9, R9, 0x1, R19 ;  /* 0x0000000109097824 */ /* 0x000fcc00078e0213 */
[----:B------:R3:W-:Y:S01]  /*108e0*/  @P1 STG.E.U16 desc[UR48][R8.64], R10 ;  /* 0x0000000a08001986 */ /* 0x0007e2000c101530 */
[----:B------:R-:W-:-:S04]  /*108f0*/  ISETP.GT.AND P1, PT, R3, 0x1, PT ;  /* 0x000000010300780c */ /* 0x000fc80003f24270 */
[C---:B------:R-:W-:Y:S01]  /*10900*/  ISETP.GT.AND P1, PT, R0.reuse, 0x80, P1 ;  /* 0x000000800000780c */ /* 0x040fe20000f24270 */
[----:B---3--:R-:W-:Y:S01]  /*10910*/  FMUL R10, R13, R2 ;  /* 0x000000020d0a7220 */ /* 0x008fe20000400000 */
[----:B------:R-:W-:-:S04]  /*10920*/  ISETP.GT.AND P0, PT, R0, 0x88, P0 ;  /* 0x000000880000780c */ /* 0x000fc80000704270 */
[----:B------:R-:W-:Y:S01]  /*10930*/  F2FP.F16.F32.PACK_AB R10, RZ, R10 ;  /* 0x0000000aff0a723e */ /* 0x000fe200000000ff */
[----:B-----5:R-:W-:-:S06]  /*10940*/  FMUL R12, R227, R2 ;  /* 0x00000002e30c7220 */ /* 0x020fcc0000400000 */
[----:B------:R0:W-:Y:S01]  /*10950*/  @P1 STG.E.U16 desc[UR48][R8.64+0x2], R10 ;  /* 0x0000020a08001986 */ /* 0x0001e2000c101530 */
[----:B------:R-:W-:Y:S02]  /*10960*/  F2FP.F16.F32.PACK_AB R12, RZ, R12 ;  /* 0x0000000cff0c723e */ /* 0x000fe400000000ff */
[----:B0-----:R-:W-:-:S05]  /*10970*/  IADD3 R10, P1, R14, R8, RZ ;  /* 0x000000080e0a7210 */ /* 0x001fca0007f3e0ff */
[----:B------:R-:W-:-:S05]  /*10980*/  IMAD.X R11, R15, 0x1, R9, P1 ;  /* 0x000000010f0b7824 */ /* 0x000fca00008e0609 */
[----:B------:R0:W-:Y:S01]  /*10990*/  @P0 STG.E.U16 desc[UR48][R10.64], R12 ;  /* 0x0000000c0a000986 */ /* 0x0001e2000c101530 */
[----:B------:R-:W-:-:S04]  /*109a0*/  ISETP.GT.AND P0, PT, R3, 0x1, PT ;  /* 0x000000010300780c */ /* 0x000fc80003f04270 */
[----:B------:R-:W-:Y:S01]  /*109b0*/  ISETP.GT.AND P0, PT, R0, 0x88, P0 ;  /* 0x000000880000780c */ /* 0x000fe20000704270 */
[----:B0-----:R-:W-:Y:S01]  /*109c0*/  FMUL R12, R226, R2 ;  /* 0x00000002e20c7220 */ /* 0x001fe20000400000 */
[----:B------:R-:W-:-:S04]  /*109d0*/  LOP3.LUT P1, RZ, R17, 0x10, RZ, 0xc0, !PT ;  /* 0x0000001011ff7812 */ /* 0x000fc8000782c0ff */
[----:B------:R-:W-:-:S07]  /*109e0*/  F2FP.F16.F32.PACK_AB R12, RZ, R12 ;  /* 0x0000000cff0c723e */ /* 0x000fce00000000ff */
[----:B------:R0:W-:Y:S01]  /*109f0*/  @P0 STG.E.U16 desc[UR48][R10.64+0x2], R12 ;  /* 0x0000020c0a000986 */ /* 0x0001e2000c101530 */
[----:B------:R-:W-:Y:S01]  /*10a00*/  ISETP.GT.AND P0, PT, R0, 0x80, P1 ;  /* 0x000000800000780c */ /* 0x000fe20000f04270 */
[-C--:B------:R-:W-:Y:S01]  /*10a10*/  FMUL R13, R224, R2.reuse ;  /* 0x00000002e00d7220 */ /* 0x080fe20000400000 */
[----:B0-----:R-:W-:-:S05]  /*10a20*/  FMUL R12, R225, R2 ;  /* 0x00000002e10c7220 */ /* 0x001fca0000400000 */
[----:B------:R-:W-:Y:S02]  /*10a30*/  F2FP.F16.F32.PACK_AB R12, RZ, R12 ;  /* 0x0000000cff0c723e */ /* 0x000fe400000000ff */
[----:B------:R-:W-:-:S04]  /*10a40*/  F2FP.F16.F32.PACK_AB R13, RZ, R13 ;  /* 0x0000000dff0d723e */ /* 0x000fc800000000ff */
[----:B------:R0:W-:Y:S01]  /*10a50*/  @P0 STG.E.U16 desc[UR48][R8.64+0x10], R12 ;  /* 0x0000100c08000986 */ /* 0x0001e2000c101530 */
[----:B------:R-:W-:Y:S02]  /*10a60*/  ISETP.GT.AND P0, PT, R0, 0x80, P2 ;  /* 0x000000800000780c */ /* 0x000fe40001704270 */
[----:B0-----:R-:W-:Y:S01]  /*10a70*/  PRMT R12, R13, 0x7610, R12 ;  /* 0x000076100d0c7816 */ /* 0x001fe2000000000c */
[----:B------:R-:W-:-:S05]  /*10a80*/  FMUL R13, R223, R2 ;  /* 0x00000002df0d7220 */ /* 0x000fca0000400000 */
[----:B------:R-:W-:-:S05]  /*10a90*/  F2FP.F16.F32.PACK_AB R13, RZ, R13 ;  /* 0x0000000dff0d723e */ /* 0x000fca00000000ff */
[----:B------:R0:W-:Y:S01]  /*10aa0*/  @P0 STG.E.U16 desc[UR48][R8.64+0x12], R12 ;  /* 0x0000120c08000986 */ /* 0x0001e2000c101530 */
[C---:B------:R-:W-:Y:S02]  /*10ab0*/  ISETP.GT.AND P1, PT, R0.reuse, 0x88, P1 ;  /* 0x000000880000780c */ /* 0x040fe40000f24270 */
[----:B------:R-:W-:Y:S02]  /*10ac0*/  ISETP.GT.AND P2, PT, R0, 0x88, P2 ;  /* 0x000000880000780c */ /* 0x000fe40001744270 */
[----:B0-----:R-:W-:Y:S01]  /*10ad0*/  PRMT R12, R13, 0x7610, R12 ;  /* 0x000076100d0c7816 */ /* 0x001fe2000000000c */
[----:B------:R-:W-:Y:S01]  /*10ae0*/  FMUL R13, R222, R2 ;  /* 0x00000002de0d7220 */ /* 0x000fe20000400000 */
[----:B------:R-:W-:-:S04]  /*10af0*/  ISETP.GT.AND P0, PT, R0, 0x80, P3 ;  /* 0x000000800000780c */ /* 0x000fc80001f04270 */
[----:B------:R-:W-:-:S04]  /*10b00*/  F2FP.F16.F32.PACK_AB R13, RZ, R13 ;  /* 0x0000000dff0d723e */ /* 0x000fc800000000ff */
[----:B------:R-:W-:Y:S01]  /*10b10*/  PRMT R20, R13, 0x7610, R20 ;  /* 0x000076100d147816 */ /* 0x000fe20000000014 */
[-C--:B--2---:R-:W-:Y:S01]  /*10b20*/  FMUL R13, R221, R2.reuse ;  /* 0x00000002dd0d7220 */ /* 0x084fe20000400000 */
[----:B------:R0:W-:Y:S04]  /*10b30*/  @P1 STG.E.U16 desc[UR48][R10.64+0x10], R12 ;  /* 0x0000100c0a001986 */ /* 0x0001e8000c101530 */
[----:B------:R-:W-:Y:S01]  /*10b40*/  F2FP.F16.F32.PACK_AB R13, RZ, R13 ;  /* 0x0000000dff0d723e */ /* 0x000fe200000000ff */
[----:B------:R-:W-:Y:S04]  /*10b50*/  @P2 STG.E.U16 desc[UR48][R10.64+0x12], R20 ;  /* 0x000012140a002986 */ /* 0x000fe8000c101530 */
[----:B------:R1:W-:Y:S01]  /*10b60*/  @P0 STG.E.U16 desc[UR48][R8.64+0x20], R13 ;  /* 0x0000200d08000986 */ /* 0x0003e2000c101530 */
[----:B------:R-:W-:Y:S01]  /*10b70*/  ISETP.GT.AND P0, PT, R0, 0x80, P4 ;  /* 0x000000800000780c */ /* 0x000fe20002704270 */
[----:B0-----:R-:W-:-:S05]  /*10b80*/  FMUL R12, R220, R2 ;  /* 0x00000002dc0c7220 */ /* 0x001fca0000400000 */
[----:B------:R-:W-:Y:S02]  /*10b90*/  F2FP.F16.F32.PACK_AB R12, RZ, R12 ;  /* 0x0000000cff0c723e */ /* 0x000fe400000000ff */
[----:B------:R-:W-:Y:S02]  /*10ba0*/  ISETP.GT.AND P3, PT, R0, 0x88, P3 ;  /* 0x000000880000780c */ /* 0x000fe40001f64270 */
[----:B------:R-:W-:Y:S02]  /*10bb0*/  PRMT R21, R12, 0x7610, R21 ;  /* 0x000076100c157816 */ /* 0x000fe40000000015 */
[C---:B------:R-:W-:Y:S01]  /*10bc0*/  ISETP.GT.AND P1, PT, R0.reuse, 0x80, P6 ;  /* 0x000000800000780c */ /* 0x040fe20003724270 */
[----:B------:R-:W-:Y:S01]  /*10bd0*/  FMUL R12, R219, R2 ;  /* 0x00000002db0c7220 */ /* 0x000fe20000400000 */
[C---:B------:R-:W-:Y:S01]  /*10be0*/  ISETP.GT.AND P4, PT, R0.reuse, 0x88, P4 ;  /* 0x000000880000780c */ /* 0x040fe20002784270 */
[----:B------:R0:W-:Y:S01]  /*10bf0*/  @P0 STG.E.U16 desc[UR48][R8.64+0x22], R21 ;  /* 0x0000221508000986 */ /* 0x0001e2000c101530 */
[----:B------:R-:W-:-:S02]  /*10c00*/  ISETP.GT.AND P0, PT, R0, 0x80, P5 ;  /* 0x000000800000780c */ /* 0x000fc40002f04270 */
[----:B------:R-:W-:Y:S02]  /*10c10*/  F2FP.F16.F32.PACK_AB R12, RZ, R12 ;  /* 0x0000000cff0c723e */ /* 0x000fe400000000ff */
[----:B------:R-:W-:-:S03]  /*10c20*/  ISETP.GT.AND P5, PT, R0, 0x88, P5 ;  /* 0x000000880000780c */ /* 0x000fc60002fa4270 */
[----:B------:R2:W-:Y:S02]  /*10c30*/  @P3 STG.E.U16 desc[UR48][R10.64+0x20], R12 ;  /* 0x0000200c0a003986 */ /* 0x0005e4000c101530 */
[----:B-1----:R-:W-:Y:S01]  /*10c40*/  @P1 IMAD.MOV.U32 R13, RZ, RZ, R9 ;  /* 0x000000ffff0d1224 */ /* 0x002fe200078e0009 */
[----:B------:R-:W-:Y:S01]  /*10c50*/  ISETP.GT.AND P2, PT, R3, 0x20, PT ;  /* 0x000000200300780c */ /* 0x000fe20003f44270 */
[-C--:B0-----:R-:W-:Y:S01]  /*10c60*/  FMUL R21, R218, R2.reuse ;  /* 0x00000002da157220 */ /* 0x081fe20000400000 */
[----:B------:R-:W-:-:S04]  /*10c70*/  FMUL R22, R22, R2 ;  /* 0x0000000216167220 */ /* 0x000fc80000400000 */
[----:B------:R-:W-:Y:S02]  /*10c80*/  F2FP.F16.F32.PACK_AB R21, RZ, R21 ;  /* 0x00000015ff15723e */ /* 0x000fe400000000ff */
[----:B--2---:R-:W-:Y:S02]  /*10c90*/  @P1 MOV R12, R8 ;  /* 0x00000008000c1202 */ /* 0x004fe40000000f00 */
[----:B------:R-:W-:Y:S01]  /*10ca0*/  F2FP.F16.F32.PACK_AB R22, RZ, R22 ;  /* 0x00000016ff16723e */ /* 0x000fe200000000ff */
[----:B------:R-:W-:Y:S01]  /*10cb0*/  @P4 STG.E.U16 desc[UR48][R10.64+0x22], R21 ;  /* 0x000022150a004986 */ /* 0x000fe2000c101530 */
[----:B------:R-:W-:-:S03]  /*10cc0*/  ISETP.GT.AND P6, PT, R0, 0x88, P6 ;  /* 0x000000880000780c */ /* 0x000fc600037c4270 */
[----:B------:R0:W-:Y:S01]  /*10cd0*/  @P0 STG.E.U16 desc[UR48][R8.64+0x30], R22 ;  /* 0x0000301608000986 */ /* 0x0001e2000c101530 */
[----:B------:R-:W-:Y:S01]  /*10ce0*/  ISETP.GT.AND P0, PT, R3, 0x21, PT ;  /* 0x000000210300780c */ /* 0x000fe20003f04270 */
[----:B------:R-:W-:-:S03]  /*10cf0*/  FMUL R200, R200, R2 ;  /* 0x00000002c8c87220 */ /* 0x000fc60000400000 */
[----:B------:R-:W-:Y:S01]  /*10d00*/  ISETP.GT.AND P3, PT, R0, RZ, P0 ;  /* 0x000000ff0000720c */ /* 0x000fe20000764270 */
[-C--:B------:R-:W-:Y:S01]  /*10d10*/  FMUL R201, R201, R2.reuse ;  /* 0x00000002c9c97220 */ /* 0x080fe20000400000 */
[----:B------:R-:W-:Y:S01]  /*10d20*/  FMUL R202, R202, R2 ;  /* 0x00000002caca7220 */ /* 0x000fe20000400000 */
[----:B------:R-:W-:Y:S02]  /*10d30*/  F2FP.F16.F32.PACK_AB R200, RZ, R200 ;  /* 0x000000c8ffc8723e */ /* 0x000fe400000000ff */
[----:B------:R-:W-:Y:S01]  /*10d40*/  ISETP.GT.AND P4, PT, R0, 0x8, P0 ;  /* 0x000000080000780c */ /* 0x000fe20000784270 */
[----:B0-----:R-:W-:Y:S02]  /*10d50*/  @P5 IMAD.MOV.U32 R8, RZ, RZ, R10 ;  /* 0x000000ffff085224 */ /* 0x001fe400078e000a */
[----:B------:R-:W-:Y:S01]  /*10d60*/  @P5 IMAD.MOV.U32 R9, RZ, RZ, R11 ;  /* 0x000000ffff095224 */ /* 0x000fe200078e000b */
[----:B------:R-:W-:Y:S01]  /*10d70*/  F2FP.F16.F32.PACK_AB R201, RZ, R201 ;  /* 0x000000c9ffc9723e */ /* 0x000fe200000000ff */
[----:B------:R-:W-:Y:S01]  /*10d80*/  FMUL R203, R203, R2 ;  /* 0x00000002cbcb7220 */ /* 0x000fe20000400000 */
[----:B------:R-:W-:-:S04]  /*10d90*/  F2FP.F16.F32.PACK_AB R202, RZ, R202 ;  /* 0x000000caffca723e */ /* 0x000fc800000000ff */
[----:B------:R-:W-:Y:S01]  /*10da0*/  F2FP.F16.F32.PACK_AB R203, RZ, R203 ;  /* 0x000000cbffcb723e */ /* 0x000fe200000000ff */
[----:B------:R-:W-:-:S05]  /*10db0*/  FMUL R23, R23, R2 ;  /* 0x0000000217177220 */ /* 0x000fca0000400000 */
[----:B------:R-:W-:Y:S01]  /*10dc0*/  F2FP.F16.F32.PACK_AB R23, RZ, R23 ;  /* 0x00000017ff17723e */ /* 0x000fe200000000ff */
[----:B------:R-:W-:-:S04]  /*10dd0*/  FMUL R216, R216, R2 ;  /* 0x00000002d8d87220 */ /* 0x000fc80000400000 */
[----:B------:R-:W-:Y:S01]  /*10de0*/  @P1 STG.E.U16 desc[UR48][R12.64+0x32], R23 ;  /* 0x000032170c001986 */ /* 0x000fe2000c101530 */
[C---:B------:R-:W-:Y:S01]  /*10df0*/  ISETP.GT.AND P1, PT, R0.reuse, RZ, P2 ;  /* 0x000000ff0000720c */ /* 0x040fe20001724270 */
[----:B------:R-:W-:Y:S01]  /*10e00*/  FMUL R20, R217, R2 ;  /* 0x00000002d9147220 */ /* 0x000fe20000400000 */
[----:B------:R-:W-:Y:S02]  /*10e10*/  ISETP.GT.AND P2, PT, R0, 0x8, P2 ;  /* 0x000000080000780c */ /* 0x000fe40001744270 */
[----:B------:R-:W-:Y:S02]  /*10e20*/  F2FP.F16.F32.PACK_AB R216, RZ, R216 ;  /* 0x000000d8ffd8723e */ /* 0x000fe400000000ff */
[----:B------:R-:W-:-:S03]  /*10e30*/  F2FP.F16.F32.PACK_AB R20, RZ, R20 ;  /* 0x00000014ff14723e */ /* 0x000fc600000000ff */
[----:B------:R0:W-:Y:S04]  /*10e40*/  @P5 STG.E.U16 desc[UR48][R8.64+0x30], R216 ;  /* 0x000030d808005986 */ /* 0x0001e8000c101530 */
[----:B------:R1:W-:Y:S04]  /*10e50*/  @P6 STG.E.U16 desc[UR48][R10.64+0x32], R20 ;  /* 0x000032140a006986 */ /* 0x0003e8000c101530 */
[----:B------:R2:W-:Y:S01]  /*10e60*/  @P1 STG.E.U16 desc[UR48][R4.64+0x40], R200 ;  /* 0x000040c804001986 */ /* 0x0005e2000c101530 */
[----:B------:R-:W-:-:S03]  /*10e70*/  ISETP.GT.AND P1, PT, R3, 0x28, PT ;  /* 0x000000280300780c */ /* 0x000fc60003f24270 */
[----:B------:R2:W-:Y:S01]  /*10e80*/  @P3 STG.E.U16 desc[UR48][R4.64+0x42], R201 ;  /* 0x000042c904003986 */ /* 0x0005e2000c101530 */
[----:B------:R-:W-:-:S03]  /*10e90*/  ISETP.GT.AND P3, PT, R0, RZ, P1 ;  /* 0x000000ff0000720c */ /* 0x000fc60000f64270 */
[----:B------:R2:W-:Y:S01]  /*10ea0*/  @P2 STG.E.U16 desc[UR48][R6.64+0x40], R202 ;  /* 0x000040ca06002986 */ /* 0x0005e2000c101530 */
[----:B------:R-:W-:Y:S01]  /*10eb0*/  ISETP.GT.AND P2, PT, R3, 0x29, PT ;  /* 0x000000290300780c */ /* 0x000fe20003f44270 */
[-C--:B------:R-:W-:Y:S02]  /*10ec0*/  FMUL R204, R204, R2.reuse ;  /* 0x00000002cccc7220 */ /* 0x080fe40000400000 */
[----:B------:R2:W-:Y:S01]  /*10ed0*/  @P4 STG.E.U16 desc[UR48][R6.64+0x42], R203 ;  /* 0x000042cb06004986 */ /* 0x0005e2000c101530 */
[----:B------:R-:W-:Y:S01]  /*10ee0*/  ISETP.GT.AND P4, PT, R0, RZ, P2 ;  /* 0x000000ff0000720c */ /* 0x000fe20001784270 */
[----:B------:R-:W-:Y:S01]  /*10ef0*/  FMUL R205, R205, R2 ;  /* 0x00000002cdcd7220 */ /* 0x000fe20000400000 */
[----:B------:R-:W-:-:S04]  /*10f00*/  F2FP.F16.F32.PACK_AB R204, RZ, R204 ;  /* 0x000000ccffcc723e */ /* 0x000fc800000000ff */
[----:B------:R-:W-:Y:S01]  /*10f10*/  F2FP.F16.F32.PACK_AB R205, RZ, R205 ;  /* 0x000000cdffcd723e */ /* 0x000fe200000000ff */
[----:B------:R2:W-:Y:S01]  /*10f20*/  @P3 STG.E.U16 desc[UR48][R4.64+0x50], R204 ;  /* 0x000050cc04003986 */ /* 0x0005e2000c101530 */
[----:B------:R-:W-:Y:S01]  /*10f30*/  ISETP.GT.AND P3, PT, R0, 0x8, P1 ;  /* 0x000000080000780c */ /* 0x000fe20000f64270 */
[----:B------:R-:W-:-:S04]  /*10f40*/  FMUL R206, R206, R2 ;  /* 0x00000002cece7220 */ /* 0x000fc80000400000 */
[----:B------:R2:W-:Y:S01]  /*10f50*/  @P4 STG.E.U16 desc[UR48][R4.64+0x52], R205 ;  /* 0x000052cd04004986 */ /* 0x0005e2000c101530 */
[----:B------:R-:W-:Y:S01]  /*10f60*/  ISETP.GT.AND P4, PT, R0, 0x8, P2 ;  /* 0x000000080000780c */ /* 0x000fe20001784270 */
[----:B------:R-:W-:Y:S01]  /*10f70*/  FMUL R207, R207, R2 ;  /* 0x00000002cfcf7220 */ /* 0x000fe20000400000 */
[----:B------:R-:W-:-:S04]  /*10f80*/  F2FP.F16.F32.PACK_AB R206, RZ, R206 ;  /* 0x000000ceffce723e */ /* 0x000fc800000000ff */
[----:B------:R-:W-:Y:S01]  /*10f90*/  F2FP.F16.F32.PACK_AB R207, RZ, R207 ;  /* 0x000000cfffcf723e */ /* 0x000fe200000000ff */
[----:B------:R2:W-:Y:S01]  /*10fa0*/  @P3 STG.E.U16 desc[UR48][R6.64+0x50], R206 ;  /* 0x000050ce06003986 */ /* 0x0005e2000c101530 */
[----:B------:R-:W-:Y:S01]  /*10fb0*/  ISETP.GT.AND P3, PT, R3, 0x30, PT ;  /* 0x000000300300780c */ /* 0x000fe20003f64270 */
[----:B------:R-:W-:-:S04]  /*10fc0*/  FMUL R208, R208, R2 ;  /* 0x00000002d0d07220 */ /* 0x000fc80000400000 */
[----:B------:R2:W-:Y:S01]  /*10fd0*/  @P4 STG.E.U16 desc[UR48][R6.64+0x52], R207 ;  /* 0x000052cf06004986 */ /* 0x0005e2000c101530 */
[----:B------:R-:W-:Y:S01]  /*10fe0*/  ISETP.GT.AND P4, PT, R0, RZ, P3 ;  /* 0x000000ff0000720c */ /* 0x000fe20001f84270 */
[----:B0-----:R-:W-:Y:S01]  /*10ff0*/  IMAD.WIDE.U32 R8, R18, 0xf0, R6 ;  /* 0x000000f012087825 */ /* 0x001fe200078e0006 */
[----:B------:R-:W-:-:S03]  /*11000*/  F2FP.F16.F32.PACK_AB R208, RZ, R208 ;  /* 0x000000d0ffd0723e */ /* 0x000fc600000000ff */
[----:B------:R-:W-:-:S08]  /*11010*/  IMAD.IADD R9, R19, 0x1, R9 ;  /* 0x0000000113097824 */ /* 0x000fd000078e0209 */
[----:B------:R2:W-:Y:S01]  /*11020*/  @P4 STG.E.U16 desc[UR48][R4.64+0x60], R208 ;  /* 0x000060d004004986 */ /* 0x0005e2000c101530 */
[----:B------:R-:W-:-:S05]  /*11030*/  IADD3 R14, P4, R14, R8, RZ ;  /* 0x000000080e0e7210 */ /* 0x000fca0007f9e0ff */
[----:B------:R-:W-:Y:S01]  /*11040*/  IMAD.X R15, R15, 0x1, R9, P4 ;  /* 0x000000010f0f7824 */ /* 0x000fe200020e0609 */
[----:B------:R-:W-:Y:S01]  /*11050*/  ISETP.GT.AND P4, PT, R3, 0x31, PT ;  /* 0x000000310300780c */ /* 0x000fe20003f84270 */
[----:B------:R-:W-:-:S03]  /*11060*/  FMUL R209, R209, R2 ;  /* 0x00000002d1d17220 */ /* 0x000fc60000400000 */
[----:B------:R-:W-:Y:S02]  /*11070*/  ISETP.GT.AND P5, PT, R0, RZ, P4 ;  /* 0x000000ff0000720c */ /* 0x000fe400027a4270 */
[----:B------:R-:W-:Y:S01]  /*11080*/  F2FP.F16.F32.PACK_AB R209, RZ, R209 ;  /* 0x000000d1ffd1723e */ /* 0x000fe200000000ff */
[----:B------:R-:W-:-:S10]  /*11090*/  FMUL R210, R210, R2 ;  /* 0x00000002d2d27220 */ /* 0x000fd40000400000 */
[----:B------:R2:W-:Y:S01]  /*110a0*/  @P5 STG.E.U16 desc[UR48][R4.64+0x62], R209 ;  /* 0x000062d104005986 */ /* 0x0005e2000c101530 */
[----:B------:R-:W-:Y:S02]  /*110b0*/  ISETP.GT.AND P5, PT, R0, 0x8, P3 ;  /* 0x000000080000780c */ /* 0x000fe40001fa4270 */
[----:B------:R-:W-:Y:S01]  /*110c0*/  F2FP.F16.F32.PACK_AB R210, RZ, R210 ;  /* 0x000000d2ffd2723e */ /* 0x000fe200000000ff */
[----:B------:R-:W-:-:S10]  /*110d0*/  FMUL R211, R211, R2 ;  /* 0x00000002d3d37220 */ /* 0x000fd40000400000 */
[----:B------:R2:W-:Y:S01]  /*110e0*/  @P5 STG.E.U16 desc[UR48][R6.64+0x60], R210 ;  /* 0x000060d206005986 */ /* 0x0005e2000c101530 */
[----:B------:R-:W-:Y:S02]  /*110f0*/  ISETP.GT.AND P5, PT, R0, 0x8, P4 ;  /* 0x000000080000780c */ /* 0x000fe400027a4270 */
[----:B------:R-:W-:Y:S01]  /*11100*/  F2FP.F16.F32.PACK_AB R211, RZ, R211 ;  /* 0x000000d3ffd3723e */ /* 0x000fe200000000ff */
[----:B------:R-:W-:-:S10]  /*11110*/  FMUL R212, R212, R2 ;  /* 0x00000002d4d47220 */ /* 0x000fd40000400000 */
[----:B------:R2:W-:Y:S01]  /*11120*/  @P5 STG.E.U16 desc[UR48][R6.64+0x62], R211 ;  /* 0x000062d306005986 */ /* 0x0005e2000c101530 */
[----:B------:R-:W-:-:S04]  /*11130*/  ISETP.GT.AND P5, PT, R3, 0x38, PT ;  /* 0x000000380300780c */ /* 0x000fc80003fa4270 */
[----:B------:R-:W-:Y:S02]  /*11140*/  ISETP.GT.AND P6, PT, R0, RZ, P5 ;  /* 0x000000ff0000720c */ /* 0x000fe40002fc4270 */
[----:B------:R-:W-:Y:S02]  /*11150*/  F2FP.F16.F32.PACK_AB R212, RZ, R212 ;  /* 0x000000d4ffd4723e */ /* 0x000fe400000000ff */
[----:B-1----:R-:W-:Y:S01]  /*11160*/  P2R R10, PR, RZ, 0x2 ;  /* 0x00000002ff0a7803 */ /* 0x002fe20000000000 */
[----:B------:R-:W-:-:S08]  /*11170*/  FMUL R213, R213, R2 ;  /* 0x00000002d5d57220 */ /* 0x000fd00000400000 */
[----:B------:R2:W-:Y:S01]  /*11180*/  @P6 STG.E.U16 desc[UR48][R4.64+0x70], R212 ;  /* 0x000070d404006986 */ /* 0x0005e2000c101530 */
[----:B------:R-:W-:-:S04]  /*11190*/  ISETP.GT.AND P6, PT, R3, 0x39, PT ;  /* 0x000000390300780c */ /* 0x000fc80003fc4270 */
        /* <DEDUP_REMOVED lines=9> */
[----:B------:R-:W-:Y:S02]  /*11230*/  F2FP.F16.F32.PACK_AB R215, RZ, R215 ;  /* 0x000000d7ffd7723e */ /* 0x000fe400000000ff */
[----:B------:R-:W-:Y:S01]  /*11240*/  P2R R11, PR, RZ, 0x4 ;  /* 0x00000004ff0b7803 */ /* 0x000fe20000000000 */
[----:B------:R-:W-:-:S08]  /*11250*/  FMUL R184, R184, R2 ;  /* 0x00000002b8b87220 */ /* 0x000fd00000400000 */
[----:B------:R2:W-:Y:S01]  /*11260*/  @P1 STG.E.U16 desc[UR48][R6.64+0x72], R215 ;  /* 0x000072d706001986 */ /* 0x0005e2000c101530 */
[----:B------:R-:W-:-:S04]  /*11270*/  ISETP.GT.AND P1, PT, R3, 0x20, PT ;  /* 0x000000200300780c */ /* 0x000fc80003f24270 */
[C---:B------:R-:W-:Y:S02]  /*11280*/  ISETP.GT.AND P2, PT, R0.reuse, 0x80, P1 ;  /* 0x000000800000780c */ /* 0x040fe40000f44270 */
[----:B------:R-:W-:Y:S02]  /*11290*/  F2FP.F16.F32.PACK_AB R184, RZ, R184 ;  /* 0x000000b8ffb8723e */ /* 0x000fe400000000ff */
[----:B------:R-:W-:Y:S01]  /*112a0*/  ISETP.GT.AND P1, PT, R0, 0x88, P1 ;  /* 0x000000880000780c */ /* 0x000fe20000f24270 */
[-C--:B------:R-:W-:Y:S01]  /*112b0*/  FMUL R185, R185, R2.reuse ;  /* 0x00000002b9b97220 */ /* 0x080fe20000400000 */
[----:B------:R-:W-:-:S07]  /*112c0*/  FMUL R186, R186, R2 ;  /* 0x00000002baba7220 */ /* 0x000fce0000400000 */
[----:B------:R2:W-:Y:S01]  /*112d0*/  @P2 STG.E.U16 desc[UR48][R8.64+0x40], R184 ;  /* 0x000040b808002986 */ /* 0x0005e2000c101530 */
[C---:B------:R-:W-:Y:S02]  /*112e0*/  ISETP.GT.AND P2, PT, R0.reuse, 0x80, P0 ;  /* 0x000000800000780c */ /* 0x040fe40000744270 */
[----:B------:R-:W-:Y:S01]  /*112f0*/  ISETP.GT.AND P0, PT, R0, 0x88, P0 ;  /* 0x000000880000780c */ /* 0x000fe20000704270 */
[----:B------:R-:W-:Y:S01]  /*11300*/  FMUL R187, R187, R2 ;  /* 0x00000002bbbb7220 */ /* 0x000fe20000400000 */
[----:B------:R-:W-:Y:S02]  /*11310*/  F2FP.F16.F32.PACK_AB R185, RZ, R185 ;  /* 0x000000b9ffb9723e */ /* 0x000fe400000000ff */
[----:B------:R-:W-:Y:S02]  /*11320*/  F2FP.F16.F32.PACK_AB R186, RZ, R186 ;  /* 0x000000baffba723e */ /* 0x000fe400000000ff */
[----:B------:R-:W-:-:S05]  /*11330*/  F2FP.F16.F32.PACK_AB R187, RZ, R187 ;  /* 0x000000bbffbb723e */ /* 0x000fca00000000ff */
[----:B------:R2:W-:Y:S04]  /*11340*/  @P2 STG.E.U16 desc[UR48][R8.64+0x42], R185 ;  /* 0x000042b908002986 */ /* 0x0005e8000c101530 */
[----:B------:R2:W-:Y:S01]  /*11350*/  @P1 STG.E.U16 desc[UR48][R14.64+0x40], R186 ;  /* 0x000040ba0e001986 */ /* 0x0005e2000c101530 */
[----:B------:R-:W-:-:S03]  /*11360*/  ISETP.NE.AND P1, PT, R10, RZ, PT ;  /* 0x000000ff0a00720c */ /* 0x000fc60003f25270 */
[----:B------:R2:W-:Y:S01]  /*11370*/  @P0 STG.E.U16 desc[UR48][R14.64+0x42], R187 ;  /* 0x000042bb0e000986 */ /* 0x0005e2000c101530 */
[----:B------:R-:W-:Y:S01]  /*11380*/  ISETP.GT.AND P0, PT, R0, 0x80, P1 ;  /* 0x000000800000780c */ /* 0x000fe20000f04270 */
[----:B------:R-:W-:Y:S01]  /*11390*/  FMUL R188, R188, R2 ;  /* 0x00000002bcbc7220 */ /* 0x000fe20000400000 */
[----:B------:R-:W-:-:S04]  /*113a0*/  ISETP.NE.AND P2, PT, R11, RZ, PT ;  /* 0x000000ff0b00720c */ /* 0x000fc80003f45270 */
[----:B------:R-:W-:Y:S02]  /*113b0*/  F2FP.F16.F32.PACK_AB R188, RZ, R188 ;  /* 0x000000bcffbc723e */ /* 0x000fe400000000ff */
[----:B------:R-:W-:Y:S01]  /*113c0*/  ISETP.GT.AND P1, PT, R0, 0x88, P1 ;  /* 0x000000880000780c */ /* 0x000fe20000f24270 */
[----:B------:R-:W-:-:S04]  /*113d0*/  FMUL R189, R189, R2 ;  /* 0x00000002bdbd7220 */ /* 0x000fc80000400000 */
[----:B------:R2:W-:Y:S01]  /*113e0*/  @P0 STG.E.U16 desc[UR48][R8.64+0x50], R188 ;  /* 0x000050bc08000986 */ /* 0x0005e2000c101530 */
[----:B------:R-:W-:Y:S01]  /*113f0*/  ISETP.GT.AND P0, PT, R0, 0x80, P2 ;  /* 0x000000800000780c */ /* 0x000fe20001704270 */
[----:B------:R-:W-:Y:S01]  /*11400*/  FMUL R190, R190, R2 ;  /* 0x00000002bebe7220 */ /* 0x000fe20000400000 */
[----:B------:R-:W-:-:S04]  /*11410*/  F2FP.F16.F32.PACK_AB R189, RZ, R189 ;  /* 0x000000bdffbd723e */ /* 0x000fc800000000ff */
[----:B------:R-:W-:Y:S02]  /*11420*/  F2FP.F16.F32.PACK_AB R190, RZ, R190 ;  /* 0x000000beffbe723e */ /* 0x000fe400000000ff */
[----:B------:R-:W-:Y:S01]  /*11430*/  ISETP.GT.AND P2, PT, R0, 0x88, P2 ;  /* 0x000000880000780c */ /* 0x000fe20001744270 */
[----:B------:R-:W-:-:S04]  /*11440*/  FMUL R191, R191, R2 ;  /* 0x00000002bfbf7220 */ /* 0x000fc80000400000 */
[----:B------:R2:W-:Y:S01]  /*11450*/  @P0 STG.E.U16 desc[UR48][R8.64+0x52], R189 ;  /* 0x000052bd08000986 */ /* 0x0005e2000c101530 */
[----:B------:R-:W-:-:S03]  /*11460*/  ISETP.GT.AND P0, PT, R0, 0x80, P4 ;  /* 0x000000800000780c */ /* 0x000fc60002704270 */
[----:B------:R2:W-:Y:S01]  /*11470*/  @P1 STG.E.U16 desc[UR48][R14.64+0x50], R190 ;  /* 0x000050be0e001986 */ /* 0x0005e2000c101530 */
[----:B------:R-:W-:Y:S01]  /*11480*/  ISETP.GT.AND P1, PT, R0, 0x80, P3 ;  /* 0x000000800000780c */ /* 0x000fe20001f24270 */
[-C--:B------:R-:W-:Y:S01]  /*11490*/  FMUL R193, R193, R2.reuse ;  /* 0x00000002c1c17220 */ /* 0x080fe20000400000 */
[----:B------:R-:W-:Y:S01]  /*114a0*/  FMUL R192, R192, R2 ;  /* 0x00000002c0c07220 */ /* 0x000fe20000400000 */
[----:B------:R-:W-:-:S03]  /*114b0*/  F2FP.F16.F32.PACK_AB R191, RZ, R191 ;  /* 0x000000bfffbf723e */ /* 0x000fc600000000ff */
[----:B------:R-:W-:Y:S02]  /*114c0*/  F2FP.F16.F32.PACK_AB R193, RZ, R193 ;  /* 0x000000c1ffc1723e */ /* 0x000fe400000000ff */
[----:B------:R-:W-:Y:S01]  /*114d0*/  F2FP.F16.F32.PACK_AB R192, RZ, R192 ;  /* 0x000000c0ffc0723e */ /* 0x000fe200000000ff */
[----:B------:R2:W-:Y:S01]  /*114e0*/  @P2 STG.E.U16 desc[UR48][R14.64+0x52], R191 ;  /* 0x000052bf0e002986 */ /* 0x0005e2000c101530 */
[C---:B------:R-:W-:Y:S02]  /*114f0*/  ISETP.GT.AND P3, PT, R0.reuse, 0x88, P3 ;  /* 0x000000880000780c */ /* 0x040fe40001f64270 */
[C---:B------:R-:W-:Y:S01]  /*11500*/  ISETP.GT.AND P4, PT, R0.reuse, 0x88, P4 ;  /* 0x000000880000780c */ /* 0x040fe20002784270 */
[----:B------:R2:W-:Y:S01]  /*11510*/  @P0 STG.E.U16 desc[UR48][R8.64+0x62], R193 ;  /* 0x000062c108000986 */ /* 0x0005e2000c101530 */
[----:B------:R-:W-:Y:S01]  /*11520*/  ISETP.GT.AND P0, PT, R0, 0x80, P6 ;  /* 0x000000800000780c */ /* 0x000fe20003704270 */
[-C--:B------:R-:W-:Y:S02]  /*11530*/  FMUL R194, R194, R2.reuse ;  /* 0x00000002c2c27220 */ /* 0x080fe40000400000 */
[----:B------:R2:W-:Y:S01]  /*11540*/  @P1 STG.E.U16 desc[UR48][R8.64+0x60], R192 ;  /* 0x000060c008001986 */ /* 0x0005e2000c101530 */
[----:B------:R-:W-:Y:S01]  /*11550*/  ISETP.GT.AND P1, PT, R0, 0x80, P5 ;  /* 0x000000800000780c */ /* 0x000fe20002f24270 */
[-C--:B------:R-:W-:Y:S01]  /*11560*/  FMUL R195, R195, R2.reuse ;  /* 0x00000002c3c37220 */ /* 0x080fe20000400000 */
[-C--:B------:R-:W-:Y:S01]  /*11570*/  FMUL R197, R197, R2.reuse ;  /* 0x00000002c5c57220 */ /* 0x080fe20000400000 */
[----:B------:R-:W-:Y:S01]  /*11580*/  FMUL R196, R196, R2 ;  /* 0x00000002c4c47220 */ /* 0x000fe20000400000 */
[----:B------:R-:W-:-:S02]  /*11590*/  F2FP.F16.F32.PACK_AB R194, RZ, R194 ;  /* 0x000000c2ffc2723e */ /* 0x000fc400000000ff */
[----:B------:R-:W-:Y:S02]  /*115a0*/  F2FP.F16.F32.PACK_AB R195, RZ, R195 ;  /* 0x000000c3ffc3723e */ /* 0x000fe400000000ff */
[----:B------:R-:W-:Y:S02]  /*115b0*/  F2FP.F16.F32.PACK_AB R197, RZ, R197 ;  /* 0x000000c5ffc5723e */ /* 0x000fe400000000ff */
[----:B------:R-:W-:Y:S01]  /*115c0*/  F2FP.F16.F32.PACK_AB R196, RZ, R196 ;  /* 0x000000c4ffc4723e */ /* 0x000fe200000000ff */
[----:B------:R2:W-:Y:S01]  /*115d0*/  @P3 STG.E.U16 desc[UR48][R14.64+0x60], R194 ;  /* 0x000060c20e003986 */ /* 0x0005e2000c101530 */
[----:B------:R-:W-:-:S03]  /*115e0*/  ISETP.GT.AND P2, PT, R3, 0x40, PT ;  /* 0x000000400300780c */ /* 0x000fc60003f44270 */
[----:B------:R2:W-:Y:S01]  /*115f0*/  @P4 STG.E.U16 desc[UR48][R14.64+0x62], R195 ;  /* 0x000062c30e004986 */ /* 0x0005e2000c101530 */
[C---:B------:R-:W-:Y:S02]  /*11600*/  ISETP.GT.AND P5, PT, R0.reuse, 0x88, P5 ;  /* 0x000000880000780c */ /* 0x040fe40002fa4270 */
[----:B------:R-:W-:Y:S01]  /*11610*/  ISETP.GT.AND P6, PT, R0, 0x88, P6 ;  /* 0x000000880000780c */ /* 0x000fe200037c4270 */
[----:B------:R2:W-:Y:S01]  /*11620*/  @P0 STG.E.U16 desc[UR48][R8.64+0x72], R197 ;  /* 0x000072c508000986 */ /* 0x0005e2000c101530 */
[----:B------:R-:W-:-:S03]  /*11630*/  ISETP.GT.AND P0, PT, R3, 0x41, PT ;  /* 0x000000410300780c */ /* 0x000fc60003f04270 */
[----:B------:R2:W-:Y:S01]  /*11640*/  @P1 STG.E.U16 desc[UR48][R8.64+0x70], R196 ;  /* 0x000070c408001986 */ /* 0x0005e2000c101530 */
[----:B------:R-:W-:Y:S01]  /*11650*/  ISETP.GT.AND P1, PT, R0, RZ, P2 ;  /* 0x000000ff0000720c */ /* 0x000fe20001724270 */
[-C--:B------:R-:W-:Y:S01]  /*11660*/  FMUL R198, R198, R2.reuse ;  /* 0x00000002c6c67220 */ /* 0x080fe20000400000 */
[-C--:B------:R-:W-:Y:S01]  /*11670*/  FMUL R199, R199, R2.reuse ;  /* 0x00000002c7c77220 */ /* 0x080fe20000400000 */
[-C--:B------:R-:W-:Y:S01]  /*11680*/  FMUL R168, R168, R2.reuse ;  /* 0x00000002a8a87220 */ /* 0x080fe20000400000 */
[C---:B------:R-:W-:Y:S02]  /*11690*/  ISETP.GT.AND P3, PT, R0.reuse, RZ, P0 ;  /* 0x000000ff0000720c */ /* 0x040fe40000764270 */
[----:B------:R-:W-:Y:S01]  /*116a0*/  ISETP.GT.AND P2, PT, R0, 0x8, P2 ;  /* 0x000000080000780c */ /* 0x000fe20001744270 */
[----:B------:R-:W-:Y:S01]  /*116b0*/  FMUL R169, R169, R2 ;  /* 0x00000002a9a97220 */ /* 0x000fe20000400000 */
[----:B------:R-:W-:Y:S01]  /*116c0*/  F2FP.F16.F32.PACK_AB R198, RZ, R198 ;  /* 0x000000c6ffc6723e */ /* 0x000fe200000000ff */
[----:B------:R-:W-:Y:S01]  /*116d0*/  FMUL R170, R170, R2 ;  /* 0x00000002aaaa7220 */ /* 0x000fe20000400000 */
[----:B------:R-:W-:-:S02]  /*116e0*/  F2FP.F16.F32.PACK_AB R199, RZ, R199 ;  /* 0x000000c7ffc7723e */ /* 0x000fc400000000ff */
[----:B------:R-:W-:Y:S02]  /*116f0*/  F2FP.F16.F32.PACK_AB R168, RZ, R168 ;  /* 0x000000a8ffa8723e */ /* 0x000fe400000000ff */
[----:B------:R-:W-:Y:S01]  /*11700*/  ISETP.GT.AND P4, PT, R0, 0x8, P0 ;  /* 0x000000080000780c */ /* 0x000fe20000784270 */
[----:B------:R-:W-:Y:S01]  /*11710*/  FMUL R171, R171, R2 ;  /* 0x00000002abab7220 */ /* 0x000fe20000400000 */
[----:B------:R-:W-:Y:S01]  /*11720*/  F2FP.F16.F32.PACK_AB R169, RZ, R169 ;  /* 0x000000a9ffa9723e */ /* 0x000fe200000000ff */
[----:B------:R2:W-:Y:S01]  /*11730*/  @P5 STG.E.U16 desc[UR48][R14.64+0x70], R198 ;  /* 0x000070c60e005986 */ /* 0x0005e2000c101530 */
[----:B------:R-:W-:-:S03]  /*11740*/  F2FP.F16.F32.PACK_AB R170, RZ, R170 ;  /* 0x000000aaffaa723e */ /* 0x000fc600000000ff */
[----:B------:R2:W-:Y:S01]  /*11750*/  @P6 STG.E.U16 desc[UR48][R14.64+0x72], R199 ;  /* 0x000072c70e006986 */ /* 0x0005e2000c101530 */
[----:B------:R-:W-:-:S03]  /*11760*/  F2FP.F16.F32.PACK_AB R171, RZ, R171 ;  /* 0x000000abffab723e */ /* 0x000fc600000000ff */
        /* <DEDUP_REMOVED lines=24> */
[----:B------:R-:W-:Y:S02]  /*118f0*/  ISETP.GT.AND P4, PT, R0, RZ, P3 ;  /* 0x000000ff0000720c */ /* 0x000fe40001f84270 */
[----:B------:R-:W-:Y:S01]  /*11900*/  F2FP.F16.F32.PACK_AB R176, RZ, R176 ;  /* 0x000000b0ffb0723e */ /* 0x000fe200000000ff */
[----:B------:R-:W-:-:S10]  /*11910*/  FMUL R177, R177, R2 ;  /* 0x00000002b1b17220 */ /* 0x000fd40000400000 */
        /* <DEDUP_REMOVED lines=17> */
[----:B------:R-:W-:Y:S01]  /*11a30*/  P2R R11, PR, RZ, 0x2 ;  /* 0x00000002ff0b7803 */ /* 0x000fe20000000000 */
        /* <DEDUP_REMOVED lines=623> */
[----:B------:R-:W-:-:S03]  /*14130*/  ISETP.GT.AND P1, PT, R0, 0x80, P5 ;  /* 0x000000800000780c */ /* 0x000fc60002f24270 */
[----:B------:R2:W-:Y:S01]  /*14140*/  @P0 STG.E.U16 desc[UR48][R8.64+0x1a2], R33 ;  /* 0x0001a22108000986 */ /* 0x0005e2000c101530 */
[----:B------:R-:W-:Y:S01]  /*14150*/  ISETP.GT.AND P0, PT, R0, 0x80, P6 ;  /* 0x000000800000780c */ /* 0x000fe20003704270 */
[-C--:B------:R-:W-:Y:S01]  /*14160*/  FMUL R34, R34, R2.reuse ;  /* 0x0000000222227220 */ /* 0x080fe20000400000 */
[C---:B------:R-:W-:Y:S01]  /*14170*/  ISETP.GT.AND P5, PT, R0.reuse, 0x88, P5 ;  /* 0x000000880000780c */ /* 0x040fe20002fa4270 */
[-C--:B------:R-:W-:Y:S01]  /*14180*/  FMUL R35, R35, R2.reuse ;  /* 0x0000000223237220 */ /* 0x080fe20000400000 */
[----:B------:R-:W-:Y:S01]  /*14190*/  ISETP.GT.AND P6, PT, R0, 0x88, P6 ;  /* 0x000000880000780c */ /* 0x000fe200037c4270 */
[-C--:B------:R-:W-:Y:S01]  /*141a0*/  FMUL R36, R36, R2.reuse ;  /* 0x0000000224247220 */ /* 0x080fe20000400000 */
[-C--:B------:R-:W-:Y:S01]  /*141b0*/  FMUL R37, R37, R2.reuse ;  /* 0x0000000225257220 */ /* 0x080fe20000400000 */
[-C--:B------:R-:W-:Y:S01]  /*141c0*/  FMUL R38, R38, R2.reuse ;  /* 0x0000000226267220 */ /* 0x080fe20000400000 */
[----:B------:R-:W-:Y:S01]  /*141d0*/  FMUL R39, R39, R2 ;  /* 0x0000000227277220 */ /* 0x000fe20000400000 */
[----:B------:R-:W-:-:S02]  /*141e0*/  F2FP.F16.F32.PACK_AB R34, RZ, R34 ;  /* 0x00000022ff22723e */ /* 0x000fc400000000ff */
[----:B------:R-:W-:Y:S02]  /*141f0*/  F2FP.F16.F32.PACK_AB R35, RZ, R35 ;  /* 0x00000023ff23723e */ /* 0x000fe400000000ff */
[----:B------:R-:W-:Y:S02]  /*14200*/  F2FP.F16.F32.PACK_AB R36, RZ, R36 ;  /* 0x00000024ff24723e */ /* 0x000fe400000000ff */
[----:B------:R-:W-:Y:S02]  /*14210*/  F2FP.F16.F32.PACK_AB R37, RZ, R37 ;  /* 0x00000025ff25723e */ /* 0x000fe400000000ff */
[----:B------:R-:W-:Y:S02]  /*14220*/  F2FP.F16.F32.PACK_AB R38, RZ, R38 ;  /* 0x00000026ff26723e */ /* 0x000fe400000000ff */
[----:B------:R-:W-:Y:S01]  /*14230*/  F2FP.F16.F32.PACK_AB R39, RZ, R39 ;  /* 0x00000027ff27723e */ /* 0x000fe200000000ff */
[----:B------:R2:W-:Y:S04]  /*14240*/  @P3 STG.E.U16 desc[UR48][R14.64+0x1a0], R34 ;  /* 0x0001a0220e003986 */ /* 0x0005e8000c101530 */
[----:B------:R2:W-:Y:S04]  /*14250*/  @P4 STG.E.U16 desc[UR48][R14.64+0x1a2], R35 ;  /* 0x0001a2230e004986 */ /* 0x0005e8000c101530 */
[----:B------:R2:W-:Y:S04]  /*14260*/  @P1 STG.E.U16 desc[UR48][R8.64+0x1b0], R36 ;  /* 0x0001b02408001986 */ /* 0x0005e8000c101530 */
[----:B------:R2:W-:Y:S04]  /*14270*/  @P0 STG.E.U16 desc[UR48][R8.64+0x1b2], R37 ;  /* 0x0001b22508000986 */ /* 0x0005e8000c101530 */
[----:B------:R2:W-:Y:S04]  /*14280*/  @P5 STG.E.U16 desc[UR48][R14.64+0x1b0], R38 ;  /* 0x0001b0260e005986 */ /* 0x0005e8000c101530 */
[----:B------:R2:W-:Y:S02]  /*14290*/  @P6 STG.E.U16 desc[UR48][R14.64+0x1b2], R39 ;  /* 0x0001b2270e006986 */ /* 0x0005e4000c101530 */
.L_x_472:
[----:B------:R-:W-:Y:S05]  /*142a0*/  BSYNC B0 ;  /* 0x0000000000007941 */ /* 0x000fea0003800000 */
.L_x_28:
[----:B0-2---:R-:W2:Y:S04]  /*142b0*/  LDL.LU R5, [R1+0x88] ;  /* 0x0000880001057983 */ /* 0x005ea80000300800 */
[----:B------:R-:W2:Y:S01]  /*142c0*/  LDL.LU R4, [R1+0x8c] ;  /* 0x00008c0001047983 */ /* 0x000ea20000300800 */
[----:B------:R-:W-:Y:S01]  /*142d0*/  ULDC UR4, c[0x0][0xc] ;  /* 0x0000030000047ab9 */ /* 0x000fe20000000800 */
[----:B------:R-:W-:Y:S01]  /*142e0*/  ULDC UR5, c[0x0][0x10] ;  /* 0x0000040000057ab9 */ /* 0x000fe20000000800 */
[----:B------:R-:W2:Y:S01]  /*142f0*/  LDC R3, c[0x0][0x14] ;  /* 0x00000500ff037b82 */ /* 0x000ea20000000800 */
[----:B------:R-:W-:Y:S01]  /*14300*/  UIMAD.WIDE.U32 UR4, UR4, UR5, URZ ;  /* 0x00000005040472a5 */ /* 0x000fe2000f8e003f */
[----:B------:R0:W5:Y:S01]  /*14310*/  LDL R29, [R1+0x90] ;  /* 0x00009000011d7983 */ /* 0x0001620000100800 */
[----:B------:R-:W-:Y:S01]  /*14320*/  PRMT R0, RZ, 0x7610, R0 ;  /* 0x00007610ff007816 */ /* 0x000fe20000000000 */
[----:B------:R-:W-:-:S03]  /*14330*/  IMAD.MOV.U32 R22, RZ, RZ, -0x1 ;  /* 0xffffffffff167424 */ /* 0x000fc600078e00ff */
[----:B--2---:R-:W-:-:S04]  /*14340*/  IMAD.WIDE.U32 R4, R3, UR4, R4 ;  /* 0x0000000403047c25 */ /* 0x004fc8000f8e0004 */
[----:B------:R-:W-:Y:S01]  /*14350*/  IMAD R3, R3, UR5, RZ ;  /* 0x0000000503037c24 */ /* 0x000fe2000f8e02ff */
[----:B------:R-:W-:Y:S01]  /*14360*/  ULDC.64 UR4, c[0x0][0x650] ;  /* 0x0001940000047ab9 */ /* 0x000fe20000000a00 */
[----:B------:R-:W-:Y:S01]  /*14370*/  IMAD.MOV.U32 R23, RZ, RZ, R4 ;  /* 0x000000ffff177224 */ /* 0x000fe200078e0004 */
[----:B------:R-:W-:Y:S01]  /*14380*/  ISETP.GE.U32.AND P0, PT, R4, UR4, PT ;  /* 0x0000000404007c0c */ /* 0x000fe2000bf06070 */
[----:B------:R-:W-:Y:S02]  /*14390*/  IMAD.IADD R25, R5, 0x1, R3 ;  /* 0x0000000105197824 */ /* 0x000fe400078e0203 */
[----:B------:R-:W-:-:S03]  /*143a0*/  IMAD.MOV.U32 R3, RZ, RZ, -0x1 ;  /* 0xffffffffff037424 */ /* 0x000fc600078e00ff */
[----:B------:R0:W-:Y:S01]  /*143b0*/  STL [R1+0x88], R25 ;  /* 0x0000881901007387 */ /* 0x0001e20000100800 */
[----:B------:R-:W-:-:S03]  /*143c0*/  ISETP.GE.U32.AND.EX P0, PT, R25, UR5, PT, P0 ;  /* 0x0000000519007c0c */ /* 0x000fc6000bf06100 */
[----:B------:R0:W-:Y:S04]  /*143d0*/  STL [R1+0x8c], R23 ;  /* 0x00008c1701007387 */ /* 0x0001e80000100800 */
[----:B------:R0:W-:Y:S06]  /*143e0*/  STL [R1+0x84], R3 ;  /* 0x0000840301007387 */ /* 0x0001ec0000100800 */
[----:B------:R-:W-:Y:S05]  /*143f0*/  @P0 BRA `(.L_x_473) ;  /* 0x0000000400780947 */ /* 0x000fea0003800000 */
[----:B------:R-:W2:Y:S01]  /*14400*/  S2R R18, SR_CTAID.X ;  /* 0x0000000000127919 */ /* 0x000ea20000002500 */
[----:B---3--:R-:W3:Y:S01]  /*14410*/  LDC.64 R10, c[0x0][0x628] ;  /* 0x00018a00ff0a7b82 */ /* 0x008ee20000000a00 */
[----:B------:R-:W-:Y:S01]  /*14420*/  ULDC UR4, c[0x0][0x150] ;  /* 0x0000540000047ab9 */ /* 0x000fe20000000800 */
[----:B----4-:R-:W-:Y:S01]  /*14430*/  IMAD.MOV.U32 R8, RZ, RZ, R23 ;  /* 0x000000ffff087224 */ /* 0x010fe200078e0017 */
[----:B------:R-:W4:Y:S01]  /*14440*/  S2R R20, SR_CTAID.Y ;  /* 0x0000000000147919 */ /* 0x000f220000002600 */
[----:B------:R-:W-:-:S04]  /*14450*/  IMAD.MOV.U32 R9, RZ, RZ, R25 ;  /* 0x000000ffff097224 */ /* 0x000fc800078e0019 */
[----:B------:R-:W0:Y:S08]  /*14460*/  LDC R21, c[0x0][0x144] ;  /* 0x00005100ff157b82 */ /* 0x000e300000000800 */
[----:B-1----:R-:W1:Y:S08]  /*14470*/  LDC R12, c[0x0][0x630] ;  /* 0x00018c00ff0c7b82 */ /* 0x002e700000000800 */
[----:B------:R-:W0:Y:S01]  /*14480*/  LDC.64 R14, c[0x0][0x620] ;  /* 0x00018800ff0e7b82 */ /* 0x000e220000000a00 */
[----:B---3--:R-:W-:-:S04]  /*14490*/  ISETP.NE.U32.AND P0, PT, R10, RZ, PT ;  /* 0x000000ff0a00720c */ /* 0x008fc80003f05070 */
[----:B------:R-:W-:Y:S02]  /*144a0*/  ISETP.NE.AND.EX P0, PT, R11, RZ, PT, P0 ;  /* 0x000000ff0b00720c */ /* 0x000fe40003f05300 */
[----:B--2---:R-:W-:-:S05]  /*144b0*/  I2FP.F32.U32 R0, R18 ;  /* 0x0000001200007245 */ /* 0x004fca0000201000 */
[----:B------:R-:W-:-:S04]  /*144c0*/  FMUL R0, R0, UR4 ;  /* 0x0000000400007c20 */ /* 0x000fc80008400000 */
[----:B------:R2:W3:Y:S02]  /*144d0*/  F2I.U32.TRUNC.NTZ R19, R0 ;  /* 0x0000000000137305 */ /* 0x0004e4000020f000 */
[----:B-1--4-:R-:W-:Y:S05]  /*144e0*/  @!P0 BRA `(.L_x_474) ;  /* 0x0000000000288947 */ /* 0x012fea0003800000 */
[----:B--2---:R-:W0:Y:S02]  /*144f0*/  LDC R0, c[0x0][0x634] ;  /* 0x00018d00ff007b82 */ /* 0x004e240000000800 */
[----:B0-----:R-:W-:-:S05]  /*14500*/  IADD3 R3, P0, R23, R0, RZ ;  /* 0x0000000017037210 */ /* 0x001fca0007f1e0ff */
[----:B------:R-:W-:-:S04]  /*14510*/  IMAD.X R13, RZ, RZ, R25, P0 ;  /* 0x000000ffff0d7224 */ /* 0x000fc800000e0619 */
[----:B------:R-:W-:-:S04]  /*14520*/  IMAD.WIDE.U32 R4, R13, R10, RZ ;  /* 0x0000000a0d047225 */ /* 0x000fc800078e00ff */
[----:B------:R-:W-:-:S04]  /*14530*/  IMAD.WIDE.U32 R6, P0, R3, R11, R4 ;  /* 0x0000000b03067225 */ /* 0x000fc80007800004 */
[----:B------:R-:W-:Y:S01]  /*14540*/  IMAD.WIDE.U32 R4, R3, R10, RZ ;  /* 0x0000000a03047225 */ /* 0x000fe200078e00ff */
[----:B------:R-:W-:-:S03]  /*14550*/  IADD3.X R9, RZ, RZ, RZ, P0, !PT ;  /* 0x000000ffff097210 */ /* 0x000fc600007fe4ff */
[----:B------:R-:W-:Y:S01]  /*14560*/  IMAD.MOV.U32 R8, RZ, RZ, R7 ;  /* 0x000000ffff087224 */ /* 0x000fe200078e0007 */
[----:B------:R-:W-:-:S05]  /*14570*/  IADD3 RZ, P0, R5, R6, RZ ;  /* 0x0000000605ff7210 */ /* 0x000fca0007f1e0ff */
[----:B------:R-:W-:-:S08]  /*14580*/  IMAD.WIDE.U32.X R8, R13, R11, R8, P0 ;  /* 0x0000000b0d087225 */ /* 0x000fd000000e0408 */
.L_x_474:
[-CC-:B------:R-:W-:Y:S01]  /*14590*/  SHF.R.U64 R13, R8, R12.reuse, R9.reuse ;  /* 0x0000000c080d7219 */ /* 0x180fe20000001209 */
[----:B------:R-:W1:Y:S01]  /*145a0*/  LDC.64 R26, c[0x0][0x640] ;  /* 0x00019000ff1a7b82 */ /* 0x000e620000000a00 */
[----:B--2---:R-:W-:Y:S01]  /*145b0*/  SHF.R.U32.HI R0, RZ, R12, R9 ;  /* 0x0000000cff007219 */ /* 0x004fe20000011609 */
[----:B------:R-:W-:Y:S01]  /*145c0*/  IMAD.MOV.U32 R4, RZ, RZ, R23 ;  /* 0x000000ffff047224 */ /* 0x000fe200078e0017 */
[----:B0-----:R-:W-:Y:S01]  /*145d0*/  IADD3 R3, P0, RZ, -R13, RZ ;  /* 0x8000000dff037210 */ /* 0x001fe20007f1e0ff */
[----:B---3--:R-:W-:Y:S01]  /*145e0*/  IMAD.MOV R19, RZ, RZ, -R19 ;  /* 0x000000ffff137224 */ /* 0x008fe200078e0a13 */
[----:B------:R-:W-:Y:S01]  /*145f0*/  ULDC UR4, c[0x0][0x154] ;  /* 0x0000550000047ab9 */ /* 0x000fe20000000800 */
[----:B------:R-:W-:Y:S02]  /*14600*/  IMAD.MOV.U32 R7, RZ, RZ, 0x1 ;  /* 0x00000001ff077424 */ /* 0x000fe400078e00ff */
[----:B------:R-:W0:Y:S01]  /*14610*/  LDC R6, c[0x0][0x618] ;  /* 0x00018600ff067b82 */ /* 0x000e220000000800 */
[----:B------:R-:W-:-:S02]  /*14620*/  IMAD.X R5, RZ, RZ, ~R0, P0 ;  /* 0x000000ffff057224 */ /* 0x000fc400000e0e00 */
[----:B------:R-:W-:Y:S02]  /*14630*/  IMAD R22, R21, R19, R18 ;  /* 0x0000001315167224 */ /* 0x000fe400078e0212 */
[-C--:B------:R-:W-:Y:S02]  /*14640*/  IMAD R0, R5, R14.reuse, RZ ;  /* 0x0000000e05007224 */ /* 0x080fe400078e02ff */
[----:B------:R-:W-:Y:S01]  /*14650*/  IMAD.MOV.U32 R5, RZ, RZ, R25 ;  /* 0x000000ffff057224 */ /* 0x000fe200078e0019 */
[----:B------:R-:W2:Y:S01]  /*14660*/  LDC R8, c[0x0][0x608] ;  /* 0x00018200ff087b82 */ /* 0x000ea20000000800 */
[----:B------:R-:W-:-:S04]  /*14670*/  IMAD.WIDE.U32 R4, R3, R14, R4 ;  /* 0x0000000e03047225 */ /* 0x000fc800078e0004 */
[----:B------:R-:W-:-:S03]  /*14680*/  IMAD R3, R3, R15, R0 ;  /* 0x0000000f03037224 */ /* 0x000fc600078e0200 */
[----:B------:R-:W3:Y:S01]  /*14690*/  LDC R24, c[0x0][0x658] ;  /* 0x00019600ff187b82 */ /* 0x000ee20000000800 */
[----:B------:R-:W-:Y:S01]  /*146a0*/  I2FP.F32.U32 R0, R20 ;  /* 0x0000001400007245 */ /* 0x000fe20000201000 */
[----:B------:R-:W-:Y:S01]  /*146b0*/  IMAD.IADD R3, R5, 0x1, R3 ;  /* 0x0000000105037824 */ /* 0x000fe200078e0203 */
[----:B-1----:R-:W-:Y:S01]  /*146c0*/  ISETP.NE.U32.AND P0, PT, R26, RZ, PT ;  /* 0x000000ff1a00720c */ /* 0x002fe20003f05070 */
[----:B------:R-:W-:Y:S02]  /*146d0*/  IMAD.MOV.U32 R5, RZ, RZ, -0x1 ;  /* 0xffffffffff057424 */ /* 0x000fe400078e00ff */
[----:B------:R-:W-:Y:S02]  /*146e0*/  FMUL R0, R0, UR4 ;  /* 0x0000000400007c20 */ /* 0x000fe40008400000 */
[----:B------:R-:W1:Y:S01]  /*146f0*/  LDC R19, c[0x0][0x148] ;  /* 0x00005200ff137b82 */ /* 0x000e620000000800 */
[----:B0-----:R-:W-:Y:S01]  /*14700*/  SHF.R.U64 R12, R4, R6, R3 ;  /* 0x00000006040c7219 */ /* 0x001fe20000001203 */
[----:B------:R0:W4:Y:S01]  /*14710*/  F2I.U32.TRUNC.NTZ R14, R0 ;  /* 0x00000000000e7305 */ /* 0x000122000020f000 */
[----:B------:R-:W-:-:S02]  /*14720*/  ISETP.NE.AND.EX P0, PT, R27, RZ, PT, P0 ;  /* 0x000000ff1b00720c */ /* 0x000fc40003f05300 */
[----:B------:R-:W-:-:S03]  /*14730*/  SHF.R.U32.HI R3, RZ, R6, R3 ;  /* 0x00000006ff037219 */ /* 0x000fc60000011603 */
[----:B------:R-:W0:Y:S01]  /*14740*/  LDC R18, c[0x0][0x600] ;  /* 0x00018000ff127b82 */ /* 0x000e220000000800 */
[-CC-:B--2---:R-:W-:Y:S02]  /*14750*/  SHF.R.U64 R10, R12, R8.reuse, R3.reuse ;  /* 0x000000080c0a7219 */ /* 0x184fe40000001203 */
[----:B------:R-:W-:-:S05]  /*14760*/  SHF.R.U32.HI R3, RZ, R8, R3 ;  /* 0x00000008ff037219 */ /* 0x000fca0000011603 */
[----:B------:R-:W2:Y:S01]  /*14770*/  LDC R23, c[0x0][0x648] ;  /* 0x00019200ff177b82 */ /* 0x000ea20000000800 */
[-C--:B---3--:R-:W-:Y:S02]  /*14780*/  SHF.L.U32 R4, R5, R24.reuse, RZ ;  /* 0x0000001805047219 */ /* 0x088fe400000006ff */
[-CC-:B------:R-:W-:Y:S02]  /*14790*/  SHF.R.U64 R15, R10, R24.reuse, R3.reuse ;  /* 0x000000180a0f7219 */ /* 0x180fe40000001203 */
[----:B------:R-:W-:Y:S02]  /*147a0*/  SHF.R.U32.HI R5, RZ, R24, R3 ;  /* 0x00000018ff057219 */ /* 0x000fe40000011603 */
[----:B------:R-:W-:Y:S01]  /*147b0*/  LOP3.LUT R21, RZ, R4, RZ, 0x33, !PT ;  /* 0x00000004ff157212 */ /* 0x000fe200078e33ff */
[----:B------:R-:W3:Y:S01]  /*147c0*/  LDC R25, c[0x0][0x638] ;  /* 0x00018e00ff197b82 */ /* 0x000ee20000000800 */
[----:B------:R-:W-:Y:S01]  /*147d0*/  SHF.L.U32 R24, R7, R24, RZ ;  /* 0x0000001807187219 */ /* 0x000fe200000006ff */
[----:B------:R-:W-:-:S06]  /*147e0*/  IMAD.MOV.U32 R4, RZ, RZ, R15 ;  /* 0x000000ffff047224 */ /* 0x000fcc00078e000f */
[----:B------:R-:W0:Y:S01]  /*147f0*/  LDC R28, c[0x0][0x610] ;  /* 0x00018400ff1c7b82 */ /* 0x000e220000000800 */
[----:B----4-:R-:W-:Y:S05]  /*14800*/  @!P0 BRA `(.L_x_475) ;  /* 0x0000000000288947 */ /* 0x010fea0003800000 */
[----:B0-----:R-:W0:Y:S02]  /*14810*/  LDC R0, c[0x0][0x64c] ;  /* 0x00019300ff007b82 */ /* 0x001e240000000800 */
        /* <DEDUP_REMOVED lines=9> */
.L_x_475:
[----:B------:R-:W4:Y:S01]  /*148b0*/  LDC R3, c[0x0][0x65c] ;  /* 0x00019700ff037b82 */ /* 0x000f220000000800 */
[----:B0-2---:R-:W-:Y:S01]  /*148c0*/  SHF.R.U64 R0, R4, R23, R5 ;  /* 0x0000001704007219 */ /* 0x005fe20000001205 */
[----:B------:R-:W-:Y:S01]  /*148d0*/  VIADD R5, R18, 0xffffffff ;  /* 0xffffffff12057836 */ /* 0x000fe20000000000 */
[----:B------:R-:W-:Y:S01]  /*148e0*/  IADD3 R14, -R14, RZ, RZ ;  /* 0x000000ff0e0e7210 */ /* 0x000fe20007ffe1ff */
[----:B------:R2:W-:Y:S01]  /*148f0*/  STL [R1+0x84], R13 ;  /* 0x0000840d01007387 */ /* 0x0005e20000100800 */
[----:B------:R-:W-:Y:S02]  /*14900*/  IMAD.MOV.U32 R6, RZ, RZ, 0x1 ;  /* 0x00000001ff067424 */ /* 0x000fe400078e00ff */
[----:B------:R-:W-:Y:S01]  /*14910*/  IMAD.MOV R4, RZ, RZ, -R0 ;  /* 0x000000ffff047224 */ /* 0x000fe200078e0a00 */
[----:B------:R-:W-:Y:S02]  /*14920*/  LOP3.LUT R5, R12, R5, RZ, 0xc0, !PT ;  /* 0x000000050c057212 */ /* 0x000fe400078ec0ff */
[----:B----4-:R-:W-:-:S02]  /*14930*/  ISETP.NE.AND P0, PT, R3, 0x1, PT ;  /* 0x000000010300780c */ /* 0x010fc40003f05270 */
[----:B------:R-:W-:-:S05]  /*14940*/  LOP3.LUT R3, R10, R21, RZ, 0xc0, !PT ;  /* 0x000000150a037212 */ /* 0x000fca00078ec0ff */
[----:B------:R-:W-:Y:S02]  /*14950*/  IMAD R3, R24, R0, R3 ;  /* 0x0000000018037224 */ /* 0x000fe400078e0203 */
[----:B---3--:R-:W-:-:S04]  /*14960*/  IMAD R0, R4, R25, R15 ;  /* 0x0000001904007224 */ /* 0x008fc800078e020f */
[----:B-1----:R-:W-:Y:S02]  /*14970*/  @P0 IMAD R22, R19, R14, R20 ;  /* 0x0000000e13160224 */ /* 0x002fe400078e0214 */
[----:B------:R-:W-:Y:S01]  /*14980*/  IMAD R4, R0, R18, R5 ;  /* 0x0000001200047224 */ /* 0x000fe200078e0205 */
[----:B------:R-:W-:Y:S01]  /*14990*/  PRMT R0, R6, 0x7610, R0 ;  /* 0x0000761006007816 */ /* 0x000fe20000000000 */
[----:B------:R-:W-:-:S05]  /*149a0*/  IMAD R3, R3, R28, R22 ;  /* 0x0000001c03037224 */ /* 0x000fca00078e0216 */
[----:B-----5:R-:W-:Y:S02]  /*149b0*/  SEL R29, R3, R4, !P0 ;  /* 0x00000004031d7207 */ /* 0x020fe40004000000 */
[----:B------:R-:W-:-:S03]  /*149c0*/  SEL R22, R4, R3, !P0 ;  /* 0x0000000304167207 */ /* 0x000fc60004000000 */
[----:B------:R2:W-:Y:S04]  /*149d0*/  STL [R1+0x90], R29 ;  /* 0x0000901d01007387 */ /* 0x0005e80000100800 */
.L_x_473:
[----:B------:R-:W-:Y:S01]  /*149e0*/  LOP3.LUT P0, RZ, R0, 0xff, RZ, 0xc0, !PT ;  /* 0x000000ff00ff7812 */ /* 0x000fe2000780c0ff */
[----:B-----5:R-:W-:-:S12]  /*149f0*/  IMAD.MOV.U32 R18, RZ, RZ, R29 ;  /* 0x000000ffff127224 */ /* 0x020fd800078e001d */
[----:B------:R-:W-:Y:S05]  /*14a00*/  @P0 BRA `(.L_x_476) ;  /* 0xfffffec400700947 */ /* 0x000fea000383ffff */
[----:B------:R-:W-:Y:S05]  /*14a10*/  EXIT ;  /* 0x000000000000794d */ /* 0x000fea0003800000 */
.L_x_3:
[----:B------:R-:W2:Y:S01]  /*14a20*/  LDL R18, [R1+0x8c] ;  /* 0x00008c0001127983 */ /* 0x000ea20000100800 */
[----:B0-----:R-:W-:-:S03]  /*14a30*/  ULDC.64 UR4, c[0x0][0x650] ;  /* 0x0001940000047ab9 */ /* 0x001fc60000000a00 */
[----:B------:R-:W3:Y:S01]  /*14a40*/  LDL R19, [R1+0x88] ;  /* 0x0000880001137983 */ /* 0x000ee20000100800 */
[----:B------:R-:W-:Y:S01]  /*14a50*/  PRMT R5, RZ, 0x7610, R5 ;  /* 0x00007610ff057816 */ /* 0x000fe20000000005 */
[----:B------:R-:W-:Y:S02]  /*14a60*/  IMAD.MOV.U32 R7, RZ, RZ, -0x1 ;  /* 0xffffffffff077424 */ /* 0x000fe400078e00ff */
[----:B------:R-:W-:Y:S02]  /*14a70*/  IMAD.MOV.U32 R12, RZ, RZ, -0x1 ;  /* 0xffffffffff0c7424 */ /* 0x000fe400078e00ff */
[----:B------:R-:W-:Y:S01]  /*14a80*/  IMAD.MOV.U32 R6, RZ, RZ, -0x1 ;  /* 0xffffffffff067424 */ /* 0x000fe200078e00ff */
[----:B--2---:R-:W-:-:S04]  /*14a90*/  ISETP.GE.U32.AND P0, PT, R18, UR4, PT ;  /* 0x0000000412007c0c */ /* 0x004fc8000bf06070 */
[----:B---3--:R-:W-:-:S13]  /*14aa0*/  ISETP.GE.U32.AND.EX P0, PT, R19, UR5, PT, P0 ;  /* 0x0000000513007c0c */ /* 0x008fda000bf06100 */
[----:B------:R-:W-:Y:S05]  /*14ab0*/  @P0 BRA `(.L_x_477) ;  /* 0x0000000400680947 */ /* 0x000fea0003800000 */
[----:B------:R-:W0:Y:S01]  /*14ac0*/  LDC.64 R12, c[0x0][0x628] ;  /* 0x00018a00ff0c7b82 */ /* 0x000e220000000a00 */
[----:B------:R-:W-:Y:S02]  /*14ad0*/  IMAD.MOV.U32 R10, RZ, RZ, R18 ;  /* 0x000000ffff0a7224 */ /* 0x000fe400078e0012 */
[----:B------:R-:W-:-:S05]  /*14ae0*/  IMAD.MOV.U32 R11, RZ, RZ, R19 ;  /* 0x000000ffff0b7224 */ /* 0x000fca00078e0013 */
        /* <DEDUP_REMOVED lines=15> */
.L_x_478:
[-CC-:B------:R-:W-:Y:S01]  /*14be0*/  SHF.R.U64 R13, R10, R14.reuse, R11.reuse ;  /* 0x0000000e0a0d7219 */ /* 0x180fe2000000120b */
[----:B------:R-:W0:Y:S01]  /*14bf0*/  LDC R12, c[0x0][0x618] ;  /* 0x00018600ff0c7b82 */ /* 0x000e220000000800 */
[----:B------:R-:W-:Y:S01]  /*14c00*/  SHF.R.U32.HI R3, RZ, R14, R11 ;  /* 0x0000000eff037219 */ /* 0x000fe2000001160b */
[----:B------:R-:W-:Y:S01]  /*14c10*/  ULDC UR4, c[0x0][0x150] ;  /* 0x0000540000047ab9 */ /* 0x000fe20000000800 */
[----:B------:R-:W-:Y:S01]  /*14c20*/  IADD3 R5, P0, RZ, -R13, RZ ;  /* 0x8000000dff057210 */ /* 0x000fe20007f1e0ff */
[----:B------:R-:W-:Y:S01]  /*14c30*/  IMAD.MOV.U32 R6, RZ, RZ, R18 ;  /* 0x000000ffff067224 */ /* 0x000fe200078e0012 */
[----:B------:R-:W-:Y:S01]  /*14c40*/  I2FP.F32.U32 R8, R2 ;  /* 0x0000000200087245 */ /* 0x000fe20000201000 */
[----:B------:R-:W-:Y:S01]  /*14c50*/  IMAD.MOV.U32 R7, RZ, RZ, R19 ;  /* 0x000000ffff077224 */ /* 0x000fe200078e0013 */
[----:B------:R-:W-:Y:S01]  /*14c60*/  IADD3.X R3, RZ, ~R3, RZ, P0, !PT ;  /* 0x80000003ff037210 */ /* 0x000fe200007fe4ff */
[----:B------:R-:W1:Y:S02]  /*14c70*/  LDC.64 R20, c[0x0][0x640] ;  /* 0x00019000ff147b82 */ /* 0x000e640000000a00 */
[----:B------:R-:W-:Y:S01]  /*14c80*/  FMUL R9, R8, UR4 ;  /* 0x0000000408097c20 */ /* 0x000fe20008400000 */
[----:B------:R-:W-:Y:S01]  /*14c90*/  IMAD.WIDE.U32 R6, R5, R16, R6 ;  /* 0x0000001005067225 */ /* 0x000fe200078e0006 */
[----:B------:R-:W-:-:S03]  /*14ca0*/  ULDC UR4, c[0x0][0x154] ;  /* 0x0000550000047ab9 */ /* 0x000fc60000000800 */
[----:B------:R-:W-:Y:S01]  /*14cb0*/  IMAD R8, R3, R16, RZ ;  /* 0x0000001003087224 */ /* 0x000fe200078e02ff */
[----:B------:R-:W2:Y:S01]  /*14cc0*/  LDC R11, c[0x0][0x144] ;  /* 0x00005100ff0b7b82 */ /* 0x000ea20000000800 */
[----:B------:R-:W3:Y:S02]  /*14cd0*/  F2I.U32.TRUNC.NTZ R9, R9 ;  /* 0x0000000900097305 */ /* 0x000ee4000020f000 */
[----:B------:R-:W-:Y:S02]  /*14ce0*/  IMAD R3, R5, R17, R8 ;  /* 0x0000001105037224 */ /* 0x000fe400078e0208 */
[----:B------:R-:W-:Y:S02]  /*14cf0*/  IMAD.MOV.U32 R8, RZ, RZ, 0x1 ;  /* 0x00000001ff087424 */ /* 0x000fe400078e00ff */
[----:B------:R-:W-:Y:S01]  /*14d00*/  IMAD.IADD R3, R7, 0x1, R3 ;  /* 0x0000000107037824 */ /* 0x000fe200078e0203 */
[----:B------:R-:W4:Y:S04]  /*14d10*/  LDC R14, c[0x0][0x608] ;  /* 0x00018200ff0e7b82 */ /* 0x000f280000000800 */
[----:B0-----:R-:W-:-:S02]  /*14d20*/  SHF.R.U64 R10, R6, R12, R3 ;  /* 0x0000000c060a7219 */ /* 0x001fc40000001203 */
[----:B------:R-:W-:Y:S02]  /*14d30*/  I2FP.F32.U32 R6, R4 ;  /* 0x0000000400067245 */ /* 0x000fe40000201000 */
[----:B------:R-:W0:Y:S01]  /*14d40*/  LDC R19, c[0x0][0x658] ;  /* 0x00019600ff137b82 */ /* 0x000e220000000800 */
[----:B-1----:R-:W-:Y:S01]  /*14d50*/  ISETP.NE.U32.AND P0, PT, R20, RZ, PT ;  /* 0x000000ff1400720c */ /* 0x002fe20003f05070 */
[----:B---3--:R-:W-:Y:S01]  /*14d60*/  IMAD.MOV R5, RZ, RZ, -R9 ;  /* 0x000000ffff057224 */ /* 0x008fe200078e0a09 */
[----:B------:R-:W-:Y:S01]  /*14d70*/  SHF.R.U32.HI R3, RZ, R12, R3 ;  /* 0x0000000cff037219 */ /* 0x000fe20000011603 */
[----:B------:R-:W-:Y:S01]  /*14d80*/  FMUL R6, R6, UR4 ;  /* 0x0000000406067c20 */ /* 0x000fe20008400000 */
[----:B------:R-:W-:Y:S01]  /*14d90*/  ISETP.NE.AND.EX P0, PT, R21, RZ, PT, P0 ;  /* 0x000000ff1500720c */ /* 0x000fe20003f05300 */
[----:B------:R-:W-:Y:S02]  /*14da0*/  IMAD.MOV.U32 R12, RZ, RZ, -0x1 ;  /* 0xffffffffff0c7424 */ /* 0x000fe400078e00ff */
[----:B------:R-:W1:Y:S01]  /*14db0*/  LDC R17, c[0x0][0x148] ;  /* 0x00005200ff117b82 */ /* 0x000e620000000800 */
[----:B--2---:R-:W-:-:S07]  /*14dc0*/  IMAD R18, R11, R5, R2 ;  /* 0x000000050b127224 */ /* 0x004fce00078e0202 */
[----:B------:R-:W2:Y:S01]  /*14dd0*/  LDC R16, c[0x0][0x600] ;  /* 0x00018000ff107b82 */ /* 0x000ea20000000800 */
[-CC-:B----4-:R-:W-:Y:S02]  /*14de0*/  SHF.R.U64 R15, R10, R14.reuse, R3.reuse ;  /* 0x0000000e0a0f7219 */ /* 0x190fe40000001203 */
[----:B------:R-:W-:Y:S02]  /*14df0*/  SHF.R.U32.HI R2, RZ, R14, R3 ;  /* 0x0000000eff027219 */ /* 0x000fe40000011603 */
[----:B------:R3:W4:Y:S03]  /*14e00*/  F2I.U32.TRUNC.NTZ R14, R6 ;  /* 0x00000006000e7305 */ /* 0x000726000020f000 */
[----:B------:R-:W1:Y:S01]  /*14e10*/  LDC R22, c[0x0][0x648] ;  /* 0x00019200ff167b82 */ /* 0x000e620000000800 */
[-C--:B0-----:R-:W-:Y:S02]  /*14e20*/  SHF.L.U32 R5, R12, R19.reuse, RZ ;  /* 0x000000130c057219 */ /* 0x081fe400000006ff */
[----:B------:R-:W-:-:S02]  /*14e30*/  SHF.R.U64 R12, R15, R19, R2 ;  /* 0x000000130f0c7219 */ /* 0x000fc40000001202 */
[-C--:B------:R-:W-:Y:S02]  /*14e40*/  SHF.R.U32.HI R3, RZ, R19.reuse, R2 ;  /* 0x00000013ff037219 */ /* 0x080fe40000011602 */
[----:B------:R-:W-:Y:S01]  /*14e50*/  SHF.L.U32 R19, R8, R19, RZ ;  /* 0x0000001308137219 */ /* 0x000fe200000006ff */
[----:B------:R-:W0:Y:S01]  /*14e60*/  LDC R23, c[0x0][0x638] ;  /* 0x00018e00ff177b82 */ /* 0x000e220000000800 */
[----:B------:R-:W-:Y:S01]  /*14e70*/  LOP3.LUT R24, RZ, R5, RZ, 0x33, !PT ;  /* 0x00000005ff187212 */ /* 0x000fe200078e33ff */
[----:B------:R-:W-:-:S06]  /*14e80*/  IMAD.MOV.U32 R2, RZ, RZ, R12 ;  /* 0x000000ffff027224 */ /* 0x000fcc00078e000c */
[----:B------:R-:W0:Y:S01]  /*14e90*/  LDC R25, c[0x0][0x610] ;  /* 0x00018400ff197b82 */ /* 0x000e220000000800 */
[----:B---34-:R-:W-:Y:S05]  /*14ea0*/  @!P0 BRA `(.L_x_479) ;  /* 0x0000000000288947 */ /* 0x018fea0003800000 */
[----:B------:R-:W3:Y:S02]  /*14eb0*/  LDC R5, c[0x0][0x64c] ;  /* 0x00019300ff057b82 */ /* 0x000ee40000000800 */
[----:B---3--:R-:W-:-:S05]  /*14ec0*/  IADD3 R5, P0, R12, R5, RZ ;  /* 0x000000050c057210 */ /* 0x008fca0007f1e0ff */
        /* <DEDUP_REMOVED lines=8> */
.L_x_479:
[----:B------:R-:W3:Y:S01]  /*14f50*/  LDC R5, c[0x0][0x65c] ;  /* 0x00019700ff057b82 */ /* 0x000ee20000000800 */
[----:B-1----:R-:W-:Y:S01]  /*14f60*/  SHF.R.U64 R3, R2, R22, R3 ;  /* 0x0000001602037219 */ /* 0x002fe20000001203 */
[----:B--2---:R-:W-:Y:S01]  /*14f70*/  VIADD R9, R16, 0xffffffff ;  /* 0xffffffff10097836 */ /* 0x004fe20000000000 */
[----:B------:R-:W-:Y:S01]  /*14f80*/  LOP3.LUT R2, R15, R24, RZ, 0xc0, !PT ;  /* 0x000000180f027212 */ /* 0x000fe200078ec0ff */
[----:B------:R-:W-:Y:S02]  /*14f90*/  IMAD.MOV R14, RZ, RZ, -R14 ;  /* 0x000000ffff0e7224 */ /* 0x000fe400078e0a0e */
[----:B------:R-:W-:Y:S02]  /*14fa0*/  IMAD.MOV.U32 R6, RZ, RZ, R13 ;  /* 0x000000ffff067224 */ /* 0x000fe400078e000d */
[----:B------:R-:W-:Y:S01]  /*14fb0*/  IMAD R7, R19, R3, R2 ;  /* 0x0000000313077224 */ /* 0x000fe200078e0202 */
[----:B---3--:R-:W-:Y:S02]  /*14fc0*/  ISETP.NE.AND P0, PT, R5, 0x1, PT ;  /* 0x000000010500780c */ /* 0x008fe40003f05270 */
[----:B------:R-:W-:-:S02]  /*14fd0*/  IADD3 R5, -R3, RZ, RZ ;  /* 0x000000ff03057210 */ /* 0x000fc40007ffe1ff */
[----:B------:R-:W-:-:S03]  /*14fe0*/  LOP3.LUT R3, R10, R9, RZ, 0xc0, !PT ;  /* 0x000000090a037212 */ /* 0x000fc600078ec0ff */
[----:B0-----:R-:W-:Y:S02]  /*14ff0*/  IMAD R2, R5, R23, R12 ;  /* 0x0000001705027224 */ /* 0x001fe400078e020c */
[----:B------:R-:W-:Y:S02]  /*15000*/  IMAD.MOV.U32 R5, RZ, RZ, 0x1 ;  /* 0x00000001ff057424 */ /* 0x000fe400078e00ff */
[----:B------:R-:W-:Y:S02]  /*15010*/  IMAD R2, R2, R16, R3 ;  /* 0x0000001002027224 */ /* 0x000fe400078e0203 */
[----:B------:R-:W-:-:S04]  /*15020*/  @P0 IMAD R18, R17, R14, R4 ;  /* 0x0000000e11120224 */ /* 0x000fc800078e0204 */
[----:B------:R-:W-:-:S05]  /*15030*/  IMAD R7, R7, R25, R18 ;  /* 0x0000001907077224 */ /* 0x000fca00078e0212 */
[----:B------:R-:W-:Y:S02]  /*15040*/  SEL R12, R2, R7, !P0 ;  /* 0x00000007020c7207 */ /* 0x000fe40004000000 */
[----:B------:R-:W-:-:S07]  /*15050*/  SEL R7, R7, R2, !P0 ;  /* 0x0000000207077207 */ /* 0x000fce0004000000 */
.L_x_477:
[----:B------:R-:W-:-:S08]  /*15060*/  NOP ;  /* 0x0000000000007918 */ /* 0x000fd00000000000 */
[----:B------:R-:W0:-:S00]  /*15070*/  USETMAXREG.DEALLOC.CTAPOOL 0x28 ;  /* 0x00000028000079c8 */ /* 0x000e0000080e0500 */
[----:B0-----:R-:W-:-:S13]  /*15080*/  ISETP.NE.AND P0, PT, R0, RZ, PT ;  /* 0x000000ff0000720c */ /* 0x001fda0003f05270 */
[----:B------:R-:W-:Y:S05]  /*15090*/  @P0 EXIT ;  /* 0x000000000000094d */ /* 0x000fea0003800000 */
[----:B------:R-:W-:Y:S01]  /*150a0*/  LOP3.LUT P0, RZ, R5, 0xff, RZ, 0xc0, !PT ;  /* 0x000000ff05ff7812 */ /* 0x000fe2000780c0ff */
[----:B------:R-:W-:Y:S02]  /*150b0*/  IMAD.MOV.U32 R8, RZ, RZ, 0x1 ;  /* 0x00000001ff087424 */ /* 0x000fe400078e00ff */
[----:B------:R-:W-:-:S10]  /*150c0*/  IMAD.MOV.U32 R0, RZ, RZ, RZ ;  /* 0x000000ffff007224 */ /* 0x000fd400078e00ff */
[----:B------:R-:W-:Y:S05]  /*150d0*/  @!P0 BRA `(.L_x_480) ;  /* 0x0000000c00588947 */ /* 0x000fea0003800000 */
[----:B------:R-:W2:Y:S01]  /*150e0*/  LDL R2, [R1+0x80] ;  /* 0x0000800001027983 */ /* 0x000ea20000100800 */
[----:B------:R-:W0:Y:S01]  /*150f0*/  LDC R0, c[0x0][0x28c] ;  /* 0x0000a300ff007b82 */ /* 0x000e220000000800 */
[----:B------:R-:W-:Y:S01]  /*15100*/  ULDC UR5, c[0x0][0x600] ;  /* 0x0001800000057ab9 */ /* 0x000fe20000000800 */
[----:B------:R-:W-:Y:S01]  /*15110*/  ULDC UR4, c[0x0][0xc] ;  /* 0x0000030000047ab9 */ /* 0x000fe20000000800 */
[----:B------:R-:W1:Y:S01]  /*15120*/  S2R R4, SR_TID.X ;  /* 0x0000000000047919 */ /* 0x000e620000002100 */
[----:B------:R-:W-:Y:S01]  /*15130*/  UIADD3 UR16, UR5, -0x1, URZ ;  /* 0xffffffff05107890 */ /* 0x000fe2000fffe03f */
[----:B------:R-:W-:Y:S01]  /*15140*/  BSSY B0, `(.L_x_480) ;  /* 0x00000cf000007945 */ /* 0x000fe20003800000 */
[----:B------:R-:W-:Y:S01]  /*15150*/  ULDC UR6, c[0x0][0x658] ;  /* 0x0001960000067ab9 */ /* 0x000fe20000000800 */
[----:B------:R-:W-:Y:S01]  /*15160*/  ULDC UR5, c[0x0][0x10] ;  /* 0x0000040000057ab9 */ /* 0x000fe20000000800 */
[----:B------:R-:W-:Y:S01]  /*15170*/  UMOV UR7, 0xffffffff ;  /* 0xffffffff00077882 */ /* 0x000fe20000000000 */
[----:B------:R-:W-:Y:S01]  /*15180*/  UMOV UR8, 0x1 ;  /* 0x0000000100087882 */ /* 0x000fe20000000000 */
[----:B------:R-:W-:Y:S01]  /*15190*/  UIMAD.WIDE.U32 UR4, UR4, UR5, URZ ;  /* 0x00000005040472a5 */ /* 0x000fe2000f8e003f */
[----:B------:R-:W-:Y:S01]  /*151a0*/  IMAD.MOV.U32 R10, RZ, RZ, 0x1 ;  /* 0x00000001ff0a7424 */ /* 0x000fe200078e00ff */
[----:B------:R-:W-:Y:S01]  /*151b0*/  USHF.L.U32 UR7, UR7, UR6, URZ ;  /* 0x0000000607077299 */ /* 0x000fe2000800063f */
[----:B------:R-:W-:Y:S01]  /*151c0*/  IMAD.MOV.U32 R8, RZ, RZ, 0x1 ;  /* 0x00000001ff087424 */ /* 0x000fe200078e00ff */
[----:B------:R-:W-:-:S02]  /*151d0*/  USHF.L.U32 UR18, UR8, UR6, URZ ;  /* 0x0000000608127299 */ /* 0x000fc4000800063f */
[----:B------:R-:W-:Y:S01]  /*151e0*/  ULOP3.LUT UR17, URZ, UR7, URZ, 0x33, !UPT ;  /* 0x000000073f117292 */ /* 0x000fe2000f8e333f */
[----:B------:R-:W-:Y:S01]  /*151f0*/  ULDC UR6, c[0x0][0x14] ;  /* 0x0000050000067ab9 */ /* 0x000fe20000000800 */
[----:B------:R-:W-:Y:S01]  /*15200*/  ULDC.64 UR22, c[0x0][0x198] ;  /* 0x0000660000167ab9 */ /* 0x000fe20000000a00 */
[----:B------:R-:W-:Y:S02]  /*15210*/  UIMAD.WIDE.U32 UR20, UR4, UR6, URZ ;  /* 0x00000006041472a5 */ /* 0x000fe4000f8e003f */
[----:B------:R-:W-:Y:S01]  /*15220*/  UIMAD UR13, UR5, UR6, URZ ;  /* 0x00000006050d72a4 */ /* 0x000fe2000f8e023f */
[----:B0-----:R-:W-:-:S03]  /*15230*/  VIADD R0, R0, 0x3f ;  /* 0x0000003f00007836 */ /* 0x001fc60000000000 */
[----:B------:R-:W-:Y:S02]  /*15240*/  UIADD3 UR13, UR21, UR13, URZ ;  /* 0x0000000d150d7290 */ /* 0x000fe4000fffe03f */
[----:B------:R-:W-:-:S04]  /*15250*/  SHF.R.S32.HI R3, RZ, 0x1f, R0 ;  /* 0x0000001fff037819 */ /* 0x000fc80000011400 */
[----:B------:R-:W-:Y:S01]  /*15260*/  LEA.HI R3, R3, R0, RZ, 0x6 ;  /* 0x0000000003037211 */ /* 0x000fe200078f30ff */
[----:B------:R-:W-:Y:S01]  /*15270*/  IMAD.MOV.U32 R0, RZ, RZ, RZ ;  /* 0x000000ffff007224 */ /* 0x000fe200078e00ff */
[C---:B-1----:R-:W-:Y:S02]  /*15280*/  LOP3.LUT P2, RZ, R4.reuse, 0x7f, RZ, 0xc0, !PT ;  /* 0x0000007f04ff7812 */ /* 0x042fe4000784c0ff */
[----:B------:R-:W-:Y:S02]  /*15290*/  SHF.R.S32.HI R11, RZ, 0x6, R3 ;  /* 0x00000006ff0b7819 */ /* 0x000fe40000011403 */
[----:B------:R-:W-:-:S03]  /*152a0*/  LOP3.LUT P0, RZ, R4, 0x1f, RZ, 0xc0, !PT ;  /* 0x0000001f04ff7812 */ /* 0x000fc6000780c0ff */
[----:B------:R-:W-:Y:S01]  /*152b0*/  VIADD R9, R11, 0x1 ;  /* 0x000000010b097836 */ /* 0x000fe20000000000 */
[----:B------:R-:W-:Y:S02]  /*152c0*/  PLOP3.LUT P0, PT, P0, P2, PT, 0x8a, 0x0 ;  /* 0x000000000000781c */ /* 0x000fe40000705172 */
[----:B--2---:R-:W-:-:S11]  /*152d0*/  LOP3.LUT R13, R2, 0x2, RZ, 0xfc, !PT ;  /* 0x00000002020d7812 */ /* 0x004fd600078efcff */
.L_x_492:
[----:B------:R-:W-:-:S03]  /*152e0*/  UMOV UR4, 0xffffffff ;  /* 0xffffffff00047882 */ /* 0x000fc60000000000 */
[----:B------:R-:W-:Y:S05]  /*152f0*/  BRA.DIV UR4, `(.L_x_481) ;  /* 0x0000000e04c07947 */ /* 0x000fea000b800000 */
[----:B------:R-:W-:-:S13]  /*15300*/  ELECT P6, URZ, PT ;  /* 0x00000000003f782f */ /* 0x000fda00038c0000 */
.L_x_503:
[----:B------:R-:W0:Y:S01]  /*15310*/  LDC R2, c[0x0][0x28c] ;  /* 0x0000a300ff027b82 */ /* 0x000e220000000800 */
[----:B------:R-:W-:Y:S01]  /*15320*/  BSSY B1, `(.L_x_482) ;  /* 0x0000037000017945 */ /* 0x000fe20003800000 */
[----:B0-----:R-:W-:-:S13]  /*15330*/  ISETP.LT.OR P6, PT, R2, 0x1, !P6 ;  /* 0x000000010200780c */ /* 0x001fda00077c1670 */
[----:B------:R-:W-:Y:S05]  /*15340*/  @P6 BRA `(.L_x_483) ;  /* 0x0000000000d06947 */ /* 0x000fea0003800000 */
[----:B------:R-:W-:Y:S01]  /*15350*/  IMAD R14, R12, 0xe0, RZ ;  /* 0x000000e00c0e7824 */ /* 0x000fe200078e02ff */
[----:B------:R-:W-:Y:S01]  /*15360*/  MOV R4, R0 ;  /* 0x0000000000047202 */ /* 0x000fe20000000f00 */
[----:B------:R-:W-:Y:S02]  /*15370*/  IMAD R15, R7, 0xc0, RZ ;  /* 0x000000c0070f7824 */ /* 0x000fe400078e02ff */
[----:B------:R-:W-:Y:S02]  /*15380*/  IMAD.MOV.U32 R16, RZ, RZ, RZ ;  /* 0x000000ffff107224 */ /* 0x000fe400078e00ff */
[----:B------:R-:W-:Y:S02]  /*15390*/  IMAD.MOV.U32 R2, RZ, RZ, R9 ;  /* 0x000000ffff027224 */ /* 0x000fe400078e0009 */
[----:B------:R-:W-:-:S07]  /*153a0*/  IMAD.MOV.U32 R3, RZ, RZ, R8 ;  /* 0x000000ffff037224 */ /* 0x000fce00078e0008 */
.L_x_487:
[----:B------:R-:W0:Y:S01]  /*153b0*/  S2R R12, SR_CgaCtaId ;  /* 0x00000000000c7919 */ /* 0x000e220000008800 */
[----:B------:R-:W-:Y:S01]  /*153c0*/  MOV R5, 0x400 ;  /* 0x0000040000057802 */ /* 0x000fe20000000f00 */
[----:B------:R-:W1:Y:S03]  /*153d0*/  @!P2 LDC R7, c[0x0][0x500] ;  /* 0x00014000ff07ab82 */ /* 0x000e660000000800 */
[----:B0-----:R-:W-:Y:S02]  /*153e0*/  LEA R17, R12, R5, 0x18 ;  /* 0x000000050c117211 */ /* 0x001fe400078ec0ff */
[----:B------:R-:W-:-:S03]  /*153f0*/  SHF.L.U32 R5, R3, 0x1f, RZ ;  /* 0x0000001f03057819 */ /* 0x000fc600000006ff */
[----:B------:R-:W-:-:S04]  /*15400*/  IMAD R12, R4, 0x8, R17 ;  /* 0x00000008040c7824 */ /* 0x000fc800078e0211 */
[----:B------:R-:W0:Y:S02]  /*15410*/  SYNCS.PHASECHK.TRANS64.TRYWAIT P1, [R12+URZ+0x20], R5 ;  /* 0x000020050c0075a7 */ /* 0x000e24000802017f */
[----:B01----:R-:W-:Y:S05]  /*15420*/  @!P1 BRA `(.L_x_484) ;  /* 0x0000000c00949947 */ /* 0x003fea0003800000 */
.L_x_504:
[----:B0-----:R-:W-:Y:S01]  /*15430*/  PRMT R5, R13, 0x9910, RZ ;  /* 0x000099100d057816 */ /* 0x001fe200000000ff */
[----:B------:R0:W-:Y:S03]  /*15440*/  @!P2 SYNCS.ARRIVE.TRANS64 RZ, [R12+URZ], R7 ;  /* 0x000000070cffa9a7 */ /* 0x0001e6000800003f */
[----:B------:R-:W-:-:S13]  /*15450*/  ISETP.NE.AND P1, PT, R5, 0x2, PT ;  /* 0x000000020500780c */ /* 0x000fda0003f25270 */
[----:B0-----:R-:W-:Y:S05]  /*15460*/  @P1 BRA `(.L_x_485) ;  /* 0x0000000000041947 */ /* 0x001fea0003800000 */
[----:B------:R-:W-:Y:S01]  /*15470*/  BPT.TRAP 0x1 ;  /* 0x000000040000795c */ /* 0x000fe20000300000 */
.L_x_485:
[----:B------:R-:W-:Y:S05]  /*15480*/  @P0 BRA `(.L_x_486) ;  /* 0x0000000000040947 */ /* 0x000fea0003800000 */
[----:B------:R-:W-:Y:S01]  /*15490*/  BPT.TRAP 0x1 ;  /* 0x000000040000795c */ /* 0x000fe20000300000 */
.L_x_486:
[--C-:B------:R-:W-:Y:S01]  /*154a0*/  IMAD R5, R4, 0x6000, R17.reuse ;  /* 0x0000600004057824 */ /* 0x100fe200078e0211 */
[----:B------:R-:W-:Y:S01]  /*154b0*/  R2UR UR9, R12 ;  /* 0x000000000c0972ca */ /* 0x000fe200000e0000 */
[----:B------:R-:W-:Y:S01]  /*154c0*/  IMAD R17, R4, 0x7000, R17 ;  /* 0x0000700004117824 */ /* 0x000fe200078e0211 */
[----:B------:R-:W-:Y:S01]  /*154d0*/  UIADD3 UR4, UP0, UR22, 0xf0, URZ ;  /* 0x000000f016047890 */ /* 0x000fe2000ff1e03f */
[----:B------:R-:W-:Y:S01]  /*154e0*/  VIADD R2, R2, 0xffffffff ;  /* 0xffffffff02027836 */ /* 0x000fe20000000000 */
[----:B------:R-:W-:Y:S01]  /*154f0*/  R2UR UR5, R5 ;  /* 0x00000000050572ca */ /* 0x000fe200000e0000 */
[----:B------:R-:W-:Y:S01]  /*15500*/  UIADD3 UR24, UP1, UR22, 0x1f0, URZ ;  /* 0x000001f016187890 */ /* 0x000fe2000ff3e03f */
[----:B------:R-:W-:Y:S01]  /*15510*/  R2UR UR8, R17 ;  /* 0x00000000110872ca */ /* 0x000fe200000e0000 */
[----:B------:R-:W-:Y:S01]  /*15520*/  VIADD R4, R4, 0x1 ;  /* 0x0000000104047836 */ /* 0x000fe20000000000 */
[----:B------:R-:W-:Y:S01]  /*15530*/  R2UR UR11, R15 ;  /* 0x000000000f0b72ca */ /* 0x000fe200000e0000 */
[----:B------:R-:W-:Y:S01]  /*15540*/  UIADD3.X UR25, URZ, UR23, URZ, UP1, !UPT ;  /* 0x000000173f197290 */ /* 0x000fe20008ffe43f */
[----:B------:R-:W-:Y:S01]  /*15550*/  R2UR UR10, R16 ;  /* 0x00000000100a72ca */ /* 0x000fe200000e0000 */
[----:B------:R-:W-:Y:S01]  /*15560*/  UMOV UR6, 0x0 ;  /* 0x0000000000067882 */ /* 0x000fe20000000000 */
[----:B------:R-:W-:Y:S01]  /*15570*/  R2UR UR12, R6 ;  /* 0x00000000060c72ca */ /* 0x000fe200000e0000 */
[----:B------:R-:W-:Y:S01]  /*15580*/  UMOV UR7, 0x10000000 ;  /* 0x1000000000077882 */ /* 0x000fe20000000000 */
[----:B------:R-:W-:Y:S01]  /*15590*/  R2UR UR19, R14 ;  /* 0x000000000e1372ca */ /* 0x000fe200000e0000 */
[----:B------:R-:W-:Y:S01]  /*155a0*/  VIADD R16, R16, 0x40 ;  /* 0x0000004010107836 */ /* 0x000fe20000000000 */
[----:B------:R-:W-:Y:S01]  /*155b0*/  ISETP.GT.AND P3, PT, R2, 0x1, PT ;  /* 0x000000010200780c */ /* 0x000fe20003f64270 */
[----:B------:R-:W-:Y:S01]  /*155c0*/  UIADD3 UR14, UR5, 0x100, URZ ;  /* 0x00000100050e7890 */ /* 0x000fe2000fffe03f */
[----:B------:R-:W-:Y:S01]  /*155d0*/  ISETP.NE.AND P1, PT, R4, 0x4, PT ;  /* 0x000000040400780c */ /* 0x000fe20003f25270 */
[----:B------:R-:W-:-:S02]  /*155e0*/  UIADD3.X UR5, URZ, UR23, URZ, UP0, !UPT ;  /* 0x000000173f057290 */ /* 0x000fc400087fe43f */
[----:B------:R-:W-:Y:S01]  /*155f0*/  UIADD3 UR15, UR8, 0x18100, URZ ;  /* 0x00018100080f7890 */ /* 0x000fe2000fffe03f */
[----:B------:R-:W-:Y:S02]  /*15600*/  SEL R12, RZ, 0x1, P1 ;  /* 0x00000001ff0c7807 */ /* 0x000fe40000800000 */
[----:B------:R-:W-:Y:S01]  /*15610*/  UMOV UR8, UR14 ;  /* 0x0000000e00087c82 */ /* 0x000fe20008000000 */
[----:B------:R-:W-:Y:S02]  /*15620*/  SEL R4, R4, RZ, P1 ;  /* 0x000000ff04047207 */ /* 0x000fe40000800000 */
[----:B------:R-:W-:Y:S01]  /*15630*/  LOP3.LUT R3, R3, R12, RZ, 0x3c, !PT ;  /* 0x0000000c03037212 */ /* 0x000fe200078e3cff */
[----:B------:R0:W-:Y:S02]  /*15640*/  UTMALDG.3D [UR8], [UR4], desc[UR6] ;  /* 0x00000608040075b4 */ /* 0x0001e40008011000 */
[----:B0-----:R-:W-:Y:S01]  /*15650*/  UMOV UR8, UR15 ;  /* 0x0000000f00087c82 */ /* 0x001fe20008000000 */
[----:B------:R-:W-:-:S02]  /*15660*/  UMOV UR11, UR19 ;  /* 0x00000013000b7c82 */ /* 0x000fc40008000000 */
[----:B------:R0:W-:Y:S02]  /*15670*/  UTMALDG.3D [UR8], [UR24], desc[UR6] ;  /* 0x00000608180075b4 */ /* 0x0001e40008011000 */
[----:B0-----:R-:W-:Y:S05]  /*15680*/  @P3 BRA `(.L_x_487) ;  /* 0xfffffffc00483947 */ /* 0x001fea000383ffff */
.L_x_483:
[----:B------:R-:W-:Y:S05]  /*15690*/  BSYNC B1 ;  /* 0x0000000000017941 */ /* 0x000fea0003800000 */
.L_x_482:
[----:B------:R-:W2:Y:S01]  /*156a0*/  LDL.LU R18, [R1+0x88] ;  /* 0x0000880001127983 */ /* 0x000ea20000300800 */
[----:B------:R-:W-:Y:S01]  /*156b0*/  LOP3.LUT P3, RZ, R10, 0xff, RZ, 0xc0, !PT ;  /* 0x000000ff0aff7812 */ /* 0x000fe2000786c0ff */
[C---:B------:R-:W-:Y:S01]  /*156c0*/  IMAD.IADD R0, R11.reuse, 0x1, R0 ;  /* 0x000000010b007824 */ /* 0x040fe200078e0200 */
[----:B------:R-:W-:Y:S01]  /*156d0*/  ULDC.64 UR4, c[0x0][0x650] ;  /* 0x0001940000047ab9 */ /* 0x000fe20000000a00 */
[----:B------:R-:W3:Y:S01]  /*156e0*/  LDL.LU R17, [R1+0x8c] ;  /* 0x00008c0001117983 */ /* 0x000ee20000300800 */
[----:B------:R-:W-:Y:S01]  /*156f0*/  BSSY B1, `(.L_x_488) ;  /* 0x0000071000017945 */ /* 0x000fe20003800000 */
[----:B------:R-:W-:Y:S01]  /*15700*/  IMAD.MOV.U32 R7, RZ, RZ, -0x1 ;  /* 0xffffffffff077424 */ /* 0x000fe200078e00ff */
[----:B------:R-:W-:Y:S01]  /*15710*/  ISETP.GT.U32.AND P1, PT, R0, 0x3, PT ;  /* 0x000000030000780c */ /* 0x000fe20003f24070 */
[----:B------:R-:W-:Y:S01]  /*15720*/  IMAD.MOV.U32 R12, RZ, RZ, -0x1 ;  /* 0xffffffffff0c7424 */ /* 0x000fe200078e00ff */
[----:B------:R-:W-:Y:S01]  /*15730*/  SHF.R.U32.HI R2, RZ, 0x2, R0 ;  /* 0x00000002ff027819 */ /* 0x000fe20000011600 */
[----:B------:R-:W-:Y:S01]  /*15740*/  IMAD.MOV.U32 R6, RZ, RZ, -0x1 ;  /* 0xffffffffff067424 */ /* 0x000fe200078e00ff */
[----:B------:R-:W-:-:S02]  /*15750*/  ISETP.LT.U32.AND P1, PT, R11, 0x4, P1 ;  /* 0x000000040b00780c */ /* 0x000fc40000f21070 */
[----:B------:R-:W-:Y:S01]  /*15760*/  LOP3.LUT R2, R2, 0x1, RZ, 0xc0, !PT ;  /* 0x0000000102027812 */ /* 0x000fe200078ec0ff */
[----:B------:R-:W0:Y:S01]  /*15770*/  @P3 S2R R4, SR_CgaCtaId ;  /* 0x0000000000043919 */ /* 0x000e220000008800 */
[----:B------:R-:W-:Y:S02]  /*15780*/  @P3 MOV R3, 0x400 ;  /* 0x0000040000033802 */ /* 0x000fe40000000f00 */
[----:B------:R-:W-:Y:S02]  /*15790*/  LOP3.LUT R0, R0, 0x3, RZ, 0xc0, !PT ;  /* 0x0000000300007812 */ /* 0x000fe400078ec0ff */
[----:B------:R-:W-:Y:S02]  /*157a0*/  PRMT R10, RZ, 0x7610, R10 ;  /* 0x00007610ff0a7816 */ /* 0x000fe4000000000a */
[----:B0-----:R-:W-:-:S04]  /*157b0*/  @P3 LEA R3, R4, R3, 0x18 ;  /* 0x0000000304033211 */ /* 0x001fc800078ec0ff */
[----:B------:R0:W-:Y:S01]  /*157c0*/  @P3 SYNCS.ARRIVE.TRANS64.A1T0 RZ, [R3+URZ+0x58], RZ ;  /* 0x000058ff03ff39a7 */ /* 0x0001e2000810003f */
[----:B------:R-:W-:-:S04]  /*157d0*/  ISETP.NE.U32.AND P3, PT, R2, 0x1, PT ;  /* 0x000000010200780c */ /* 0x000fc80003f65070 */
[----:B------:R-:W-:Y:S02]  /*157e0*/  ISETP.GT.U32.AND P3, PT, R11, 0x3, !P3 ;  /* 0x000000030b00780c */ /* 0x000fe40005f64070 */
[----:B0-----:R-:W-:Y:S02]  /*157f0*/  SEL R3, RZ, 0x1, !P1 ;  /* 0x00000001ff037807 */ /* 0x001fe40004800000 */
[----:B------:R-:W-:-:S04]  /*15800*/  SEL R2, RZ, 0x1, !P3 ;  /* 0x00000001ff027807 */ /* 0x000fc80005800000 */
[----:B------:R-:W-:Y:S02]  /*15810*/  LOP3.LUT R8, R2, R8, R3, 0x96, !PT ;  /* 0x0000000802087212 */ /* 0x000fe400078e9603 */
[----:B------:R-:W-:Y:S02]  /*15820*/  PRMT R2, RZ, 0x7610, R2 ;  /* 0x00007610ff027816 */ /* 0x000fe40000000002 */
[----:B---3--:R-:W-:-:S04]  /*15830*/  IADD3 R17, P4, R17, UR20, RZ ;  /* 0x0000001411117c10 */ /* 0x008fc8000ff9e0ff */
[----:B--2---:R-:W-:Y:S01]  /*15840*/  IADD3.X R18, R18, UR13, RZ, P4, !PT ;  /* 0x0000000d12127c10 */ /* 0x004fe2000a7fe4ff */
[----:B------:R0:W-:Y:S01]  /*15850*/  STL [R1+0x8c], R17 ;  /* 0x00008c1101007387 */ /* 0x0001e20000100800 */
[----:B------:R-:W-:-:S03]  /*15860*/  ISETP.GE.U32.AND P4, PT, R17, UR4, PT ;  /* 0x0000000411007c0c */ /* 0x000fc6000bf86070 */
[----:B------:R0:W-:Y:S01]  /*15870*/  STL [R1+0x88], R18 ;  /* 0x0000881201007387 */ /* 0x0001e20000100800 */
[----:B------:R-:W-:-:S13]  /*15880*/  ISETP.GE.U32.AND.EX P1, PT, R18, UR5, PT, P4 ;  /* 0x0000000512007c0c */ /* 0x000fda000bf26140 */
[----:B0-----:R-:W-:Y:S05]  /*15890*/  @P1 BRA `(.L_x_489) ;  /* 0x0000000400581947 */ /* 0x001fea0003800000 */
[----:B------:R-:W-:Y:S01]  /*158a0*/  ULDC.64 UR4, c[0x0][0x628] ;  /* 0x00018a0000047ab9 */ /* 0x000fe20000000a00 */
[----:B------:R-:W0:Y:S01]  /*158b0*/  S2R R14, SR_CTAID.X ;  /* 0x00000000000e7919 */ /* 0x000e220000002500 */
[----:B------:R-:W-:Y:S01]  /*158c0*/  ISETP.NE.U32.AND P1, PT, RZ, UR4, PT ;  /* 0x00000004ff007c0c */ /* 0x000fe2000bf25070 */
[----:B------:R-:W-:Y:S01]  /*158d0*/  ULDC UR7, c[0x0][0x630] ;  /* 0x00018c0000077ab9 */ /* 0x000fe20000000800 */
[----:B------:R-:W-:Y:S01]  /*158e0*/  IMAD.MOV.U32 R2, RZ, RZ, R17 ;  /* 0x000000ffff027224 */ /* 0x000fe200078e0011 */
[----:B------:R-:W1:Y:S01]  /*158f0*/  S2R R12, SR_CTAID.Y ;  /* 0x00000000000c7919 */ /* 0x000e620000002600 */
[----:B------:R-:W-:Y:S01]  /*15900*/  ISETP.NE.AND.EX P1, PT, RZ, UR5, PT, P1 ;  /* 0x00000005ff007c0c */ /* 0x000fe2000bf25310 */
[----:B------:R-:W-:-:S12]  /*15910*/  IMAD.MOV.U32 R3, RZ, RZ, R18 ;  /* 0x000000ffff037224 */ /* 0x000fd800078e0012 */
[----:B------:R-:W-:Y:S05]  /*15920*/  @!P1 BRA `(.L_x_490) ;  /* 0x0000000000289947 */ /* 0x000fea0003800000 */
[----:B------:R-:W-:Y:S02]  /*15930*/  ULDC UR6, c[0x0][0x634] ;  /* 0x00018d0000067ab9 */ /* 0x000fe40000000800 */
[----:B------:R-:W-:-:S05]  /*15940*/  IADD3 R7, P1, R17, UR6, RZ ;  /* 0x0000000611077c10 */ /* 0x000fca000ff3e0ff */
[----:B------:R-:W-:-:S04]  /*15950*/  IMAD.X R15, RZ, RZ, R18, P1 ;  /* 0x000000ffff0f7224 */ /* 0x000fc800008e0612 */
[----:B------:R-:W-:-:S04]  /*15960*/  IMAD.WIDE.U32 R4, R15, UR4, RZ ;  /* 0x000000040f047c25 */ /* 0x000fc8000f8e00ff */
[----:B------:R-:W-:-:S04]  /*15970*/  IMAD.WIDE.U32 R4, P1, R7, UR5, R4 ;  /* 0x0000000507047c25 */ /* 0x000fc8000f820004 */
[----:B------:R-:W-:Y:S01]  /*15980*/  IMAD.WIDE.U32 R6, R7, UR4, RZ ;  /* 0x0000000407067c25 */ /* 0x000fe2000f8e00ff */
[----:B------:R-:W-:-:S03]  /*15990*/  MOV R2, R5 ;  /* 0x0000000500027202 */ /* 0x000fc60000000f00 */
[----:B------:R-:W-:Y:S01]  /*159a0*/  IMAD.X R3, RZ, RZ, RZ, P1 ;  /* 0x000000ffff037224 */ /* 0x000fe200008e06ff */
[----:B------:R-:W-:-:S05]  /*159b0*/  IADD3 RZ, P1, R7, R4, RZ ;  /* 0x0000000407ff7210 */ /* 0x000fca0007f3e0ff */
[----:B------:R-:W-:-:S08]  /*159c0*/  IMAD.WIDE.U32.X R2, R15, UR5, R2, P1 ;  /* 0x000000050f027c25 */ /* 0x000fd000088e0402 */
.L_x_490:
[--C-:B------:R-:W-:Y:S01]  /*159d0*/  SHF.R.U64 R6, R2, UR7, R3.reuse ;  /* 0x0000000702067c19 */ /* 0x100fe20008001203 */
[----:B------:R-:W-:Y:S01]  /*159e0*/  ULDC.64 UR4, c[0x0][0x620] ;  /* 0x0001880000047ab9 */ /* 0x000fe20000000a00 */
[----:B------:R-:W-:Y:S01]  /*159f0*/  SHF.R.U32.HI R2, RZ, UR7, R3 ;  /* 0x00000007ff027c19 */ /* 0x000fe20008011603 */
[----:B------:R-:W-:Y:S01]  /*15a00*/  IMAD.MOV.U32 R3, RZ, RZ, R18 ;  /* 0x000000ffff037224 */ /* 0x000fe200078e0012 */
[----:B------:R-:W-:Y:S01]  /*15a10*/  IADD3 R5, P1, RZ, -R6, RZ ;  /* 0x80000006ff057210 */ /* 0x000fe20007f3e0ff */
[----:B------:R-:W2:Y:S01]  /*15a20*/  LDC R21, c[0x0][0x144] ;  /* 0x00005100ff157b82 */ /* 0x000ea20000000800 */
[----:B0-----:R-:W-:Y:S01]  /*15a30*/  I2FP.F32.U32 R7, R14 ;  /* 0x0000000e00077245 */ /* 0x001fe20000201000 */
[----:B------:R-:W-:Y:S01]  /*15a40*/  ULDC.64 UR8, c[0x0][0x640] ;  /* 0x0001900000087ab9 */ /* 0x000fe20000000a00 */
[----:B------:R-:W-:Y:S01]  /*15a50*/  ULDC UR6, c[0x0][0x608] ;  /* 0x0001820000067ab9 */ /* 0x000fe20000000800 */
[----:B------:R-:W-:Y:S01]  /*15a60*/  IMAD.X R2, RZ, RZ, ~R2, P1 ;  /* 0x000000ffff027224 */ /* 0x000fe200008e0e02 */
[----:B------:R-:W-:-:S03]  /*15a70*/  ISETP.NE.U32.AND P1, PT, RZ, UR8, PT ;  /* 0x00000008ff007c0c */ /* 0x000fc6000bf25070 */
[----:B------:R-:W-:Y:S01]  /*15a80*/  IMAD R4, R2, UR4, RZ ;  /* 0x0000000402047c24 */ /* 0x000fe2000f8e02ff */
[----:B------:R-:W-:Y:S01]  /*15a90*/  ISETP.NE.AND.EX P1, PT, RZ, UR9, PT, P1 ;  /* 0x00000009ff007c0c */ /* 0x000fe2000bf25310 */
[----:B------:R-:W-:Y:S02]  /*15aa0*/  IMAD.MOV.U32 R2, RZ, RZ, R17 ;  /* 0x000000ffff027224 */ /* 0x000fe400078e0011 */
[----:B------:R-:W0:Y:S02]  /*15ab0*/  LDC R17, c[0x0][0x148] ;  /* 0x00005200ff117b82 */ /* 0x000e240000000800 */
[----:B------:R-:W-:Y:S01]  /*15ac0*/  IMAD.WIDE.U32 R2, R5, UR4, R2 ;  /* 0x0000000405027c25 */ /* 0x000fe2000f8e0002 */
[----:B------:R-:W-:-:S03]  /*15ad0*/  ULDC UR4, c[0x0][0x150] ;  /* 0x0000540000047ab9 */ /* 0x000fc60000000800 */
[----:B------:R-:W-:Y:S02]  /*15ae0*/  IMAD R5, R5, UR5, R4 ;  /* 0x0000000505057c24 */ /* 0x000fe4000f8e0204 */
[----:B------:R-:W-:Y:S01]  /*15af0*/  FMUL R4, R7, UR4 ;  /* 0x0000000407047c20 */ /* 0x000fe20008400000 */
[----:B------:R-:W-:Y:S01]  /*15b00*/  ULDC UR4, c[0x0][0x618] ;  /* 0x0001860000047ab9 */ /* 0x000fe20000000800 */
[----:B------:R-:W-:Y:S01]  /*15b10*/  ULDC UR5, c[0x0][0x154] ;  /* 0x0000550000057ab9 */ /* 0x000fe20000000800 */
[----:B------:R-:W-:-:S03]  /*15b20*/  IMAD.IADD R3, R3, 0x1, R5 ;  /* 0x0000000103037824 */ /* 0x000fc600078e0205 */
[----:B------:R-:W3:Y:S02]  /*15b30*/  F2I.U32.TRUNC.NTZ R4, R4 ;  /* 0x0000000400047305 */ /* 0x000ee4000020f000 */
[----:B------:R-:W-:Y:S02]  /*15b40*/  SHF.R.U64 R7, R2, UR4, R3 ;  /* 0x0000000402077c19 */ /* 0x000fe40008001203 */
[----:B-1----:R-:W-:-:S05]  /*15b50*/  I2FP.F32.U32 R2, R12 ;  /* 0x0000000c00027245 */ /* 0x002fca0000201000 */
[----:B------:R-:W-:Y:S01]  /*15b60*/  FMUL R18, R2, UR5 ;  /* 0x0000000502127c20 */ /* 0x000fe20008400000 */
[----:B------:R-:W-:Y:S01]  /*15b70*/  SHF.R.U32.HI R2, RZ, UR4, R3 ;  /* 0x00000004ff027c19 */ /* 0x000fe20008011603 */
[----:B------:R-:W-:-:S03]  /*15b80*/  ULDC UR4, c[0x0][0x658] ;  /* 0x0001960000047ab9 */ /* 0x000fc60000000800 */
[--C-:B------:R-:W-:Y:S01]  /*15b90*/  SHF.R.U64 R16, R7, UR6, R2.reuse ;  /* 0x0000000607107c19 */ /* 0x100fe20008001202 */
[----:B------:R-:W1:Y:S01]  /*15ba0*/  F2I.U32.TRUNC.NTZ R18, R18 ;  /* 0x0000001200127305 */ /* 0x000e62000020f000 */
[----:B------:R-:W-:Y:S01]  /*15bb0*/  SHF.R.U32.HI R3, RZ, UR6, R2 ;  /* 0x00000006ff037c19 */ /* 0x000fe20008011602 */
[----:B---3--:R-:W-:-:S03]  /*15bc0*/  IMAD.MOV R4, RZ, RZ, -R4 ;  /* 0x000000ffff047224 */ /* 0x008fc600078e0a04 */
[--C-:B------:R-:W-:Y:S01]  /*15bd0*/  SHF.R.U64 R15, R16, UR4, R3.reuse ;  /* 0x00000004100f7c19 */ /* 0x100fe20008001203 */
[----:B--2---:R-:W-:Y:S01]  /*15be0*/  IMAD R14, R21, R4, R14 ;  /* 0x00000004150e7224 */ /* 0x004fe200078e020e */
[----:B------:R-:W-:-:S03]  /*15bf0*/  SHF.R.U32.HI R19, RZ, UR4, R3 ;  /* 0x00000004ff137c19 */ /* 0x000fc60008011603 */
[----:B------:R-:W-:Y:S02]  /*15c00*/  IMAD.MOV.U32 R2, RZ, RZ, R15 ;  /* 0x000000ffff027224 */ /* 0x000fe400078e000f */
[----:B------:R-:W-:Y:S01]  /*15c10*/  IMAD.MOV.U32 R3, RZ, RZ, R19 ;  /* 0x000000ffff037224 */ /* 0x000fe200078e0013 */
[----:B------:R-:W-:Y:S06]  /*15c20*/  @!P1 BRA `(.L_x_491) ;  /* 0x0000000000289947 */ /* 0x000fec0003800000 */
[----:B------:R-:W-:Y:S02]  /*15c30*/  ULDC UR4, c[0x0][0x64c] ;  /* 0x0001930000047ab9 */ /* 0x000fe40000000800 */
[----:B------:R-:W-:-:S05]  /*15c40*/  IADD3 R3, P1, R15, UR4, RZ ;  /* 0x000000040f037c10 */ /* 0x000fca000ff3e0ff */
[----:B------:R-:W-:-:S04]  /*15c50*/  IMAD.X R19, RZ, RZ, R19, P1 ;  /* 0x000000ffff137224 */ /* 0x000fc800008e0613 */
[----:B------:R-:W-:-:S04]  /*15c60*/  IMAD.WIDE.U32 R4, R19, UR8, RZ ;  /* 0x0000000813047c25 */ /* 0x000fc8000f8e00ff */
[----:B------:R-:W-:-:S04]  /*15c70*/  IMAD.WIDE.U32 R4, P1, R3, UR9, R4 ;  /* 0x0000000903047c25 */ /* 0x000fc8000f820004 */
[----:B------:R-:W-:-:S04]  /*15c80*/  IMAD.WIDE.U32 R2, R3, UR8, RZ ;  /* 0x0000000803027c25 */ /* 0x000fc8000f8e00ff */
[----:B------:R-:W-:Y:S01]  /*15c90*/  IMAD.MOV.U32 R2, RZ, RZ, R5 ;  /* 0x000000ffff027224 */ /* 0x000fe200078e0005 */
[----:B------:R-:W-:Y:S01]  /*15ca0*/  IADD3 RZ, P3, R3, R4, RZ ;  /* 0x0000000403ff7210 */ /* 0x000fe20007f7e0ff */
[----:B------:R-:W-:-:S04]  /*15cb0*/  IMAD.X R3, RZ, RZ, RZ, P1 ;  /* 0x000000ffff037224 */ /* 0x000fc800008e06ff */
[----:B------:R-:W-:-:S08]  /*15cc0*/  IMAD.WIDE.U32.X R2, R19, UR9, R2, P3 ;  /* 0x0000000913027c25 */ /* 0x000fd000098e0402 */
.L_x_491:
[----:B------:R-:W2:Y:S01]  /*15cd0*/  LDC R4, c[0x0][0x65c] ;  /* 0x00019700ff047b82 */ /* 0x000ea20000000800 */
[----:B------:R-:W-:Y:S01]  /*15ce0*/  ULDC UR4, c[0x0][0x648] ;  /* 0x0001920000047ab9 */ /* 0x000fe20000000800 */
[----:B------:R-:W-:Y:S01]  /*15cf0*/  LOP3.LUT R16, R16, UR17, RZ, 0xc0, !PT ;  /* 0x0000001110107c12 */ /* 0x000fe2000f8ec0ff */
[----:B-1----:R-:W-:Y:S01]  /*15d00*/  IMAD.MOV R18, RZ, RZ, -R18 ;  /* 0x000000ffff127224 */ /* 0x002fe200078e0a12 */
[----:B------:R-:W-:Y:S01]  /*15d10*/  SHF.R.U64 R3, R2, UR4, R3 ;  /* 0x0000000402037c19 */ /* 0x000fe20008001203 */
[----:B------:R-:W-:Y:S01]  /*15d20*/  ULDC UR4, c[0x0][0x638] ;  /* 0x00018e0000047ab9 */ /* 0x000fe20000000800 */
[----:B------:R-:W-:-:S03]  /*15d30*/  ULDC UR5, c[0x0][0x610] ;  /* 0x0001840000057ab9 */ /* 0x000fc60000000800 */
[----:B------:R-:W-:Y:S02]  /*15d40*/  IMAD.MOV R2, RZ, RZ, -R3 ;  /* 0x000000ffff027224 */ /* 0x000fe400078e0a03 */
[----:B------:R-:W-:Y:S02]  /*15d50*/  IMAD R3, R3, UR18, R16 ;  /* 0x0000001203037c24 */ /* 0x000fe4000f8e0210 */
[----:B------:R-:W-:Y:S01]  /*15d60*/  IMAD R15, R2, UR4, R15 ;  /* 0x00000004020f7c24 */ /* 0x000fe2000f8e020f */
[----:B------:R-:W-:Y:S01]  /*15d70*/  ULDC UR4, c[0x0][0x600] ;  /* 0x0001800000047ab9 */ /* 0x000fe20000000800 */
[----:B------:R-:W-:Y:S02]  /*15d80*/  MOV R2, 0x1 ;  /* 0x0000000100027802 */ /* 0x000fe40000000f00 */
[----:B--2---:R-:W-:Y:S02]  /*15d90*/  ISETP.NE.AND P1, PT, R4, 0x1, PT ;  /* 0x000000010400780c */ /* 0x004fe40003f25270 */
[----:B------:R-:W-:-:S05]  /*15da0*/  LOP3.LUT R4, R7, UR16, RZ, 0xc0, !PT ;  /* 0x0000001007047c12 */ /* 0x000fca000f8ec0ff */
[----:B------:R-:W-:-:S06]  /*15db0*/  IMAD R15, R15, UR4, R4 ;  /* 0x000000040f0f7c24 */ /* 0x000fcc000f8e0204 */
[----:B0-----:R-:W-:-:S04]  /*15dc0*/  @P1 IMAD R14, R17, R18, R12 ;  /* 0x00000012110e1224 */ /* 0x001fc800078e020c */
[----:B------:R-:W-:-:S05]  /*15dd0*/  IMAD R14, R3, UR5, R14 ;  /* 0x00000005030e7c24 */ /* 0x000fca000f8e020e */
[----:B------:R-:W-:Y:S02]  /*15de0*/  SEL R12, R15, R14, !P1 ;  /* 0x0000000e0f0c7207 */ /* 0x000fe40004800000 */
[----:B------:R-:W-:-:S07]  /*15df0*/  SEL R7, R14, R15, !P1 ;  /* 0x0000000f0e077207 */ /* 0x000fce0004800000 */
.L_x_489:
[----:B------:R-:W-:Y:S05]  /*15e00*/  BSYNC B1 ;  /* 0x0000000000017941 */ /* 0x000fea0003800000 */
.L_x_488:
[----:B------:R-:W-:-:S13]  /*15e10*/  LOP3.LUT P1, RZ, R2, 0xff, RZ, 0xc0, !PT ;  /* 0x000000ff02ff7812 */ /* 0x000fda000782c0ff */
[----:B------:R-:W-:Y:S05]  /*15e20*/  @P1 BRA `(.L_x_492) ;  /* 0xfffffff4002c1947 */ /* 0x000fea000383ffff */
[----:B------:R-:W-:Y:S05]  /*15e30*/  BSYNC B0 ;  /* 0x0000000000007941 */ /* 0x000fea0003800000 */
.L_x_480:
[----:B------:R-:W-:-:S03]  /*15e40*/  UMOV UR4, 0xffffffff ;  /* 0xffffffff00047882 */ /* 0x000fc60000000000 */
[----:B------:R-:W-:Y:S05]  /*15e50*/  BRA.DIV UR4, `(.L_x_493) ;  /* 0x00000006041c7947 */ /* 0x000fea000b800000 */
[----:B------:R-:W-:-:S13]  /*15e60*/  ELECT P6, URZ, PT ;  /* 0x00000000003f782f */ /* 0x000fda00038c0000 */
.L_x_507:
[----:B------:R-:W-:Y:S04]  /*15e70*/  BSSY B0, `(.L_x_494) ;  /* 0x000002c000007945 */ /* 0x000fe80003800000 */
[----:B------:R-:W-:Y:S05]  /*15e80*/  @!P6 BRA `(.L_x_495) ;  /* 0x0000000000a8e947 */ /* 0x000fea0003800000 */
[----:B------:R-:W2:Y:S02]  /*15e90*/  LDL.LU R2, [R1+0x80] ;  /* 0x0000800001027983 */ /* 0x000ea40000300800 */
[----:B--2---:R-:W-:-:S04]  /*15ea0*/  LOP3.LUT R2, R2, 0x2, RZ, 0xfc, !PT ;  /* 0x0000000202027812 */ /* 0x004fc800078efcff */
[----:B------:R-:W-:-:S13]  /*15eb0*/  ISETP.NE.AND P0, PT, R2, 0x3, PT ;  /* 0x000000030200780c */ /* 0x000fda0003f05270 */
[----:B------:R-:W-:Y:S05]  /*15ec0*/  @!P0 BRA `(.L_x_496) ;  /* 0x0000000000048947 */ /* 0x000fea0003800000 */
[----:B------:R-:W-:Y:S01]  /*15ed0*/  BPT.TRAP 0x1 ;  /* 0x000000040000795c */ /* 0x000fe20000300000 */
.L_x_496:
[----:B------:R-:W0:Y:S01]  /*15ee0*/  S2R R3, SR_CgaCtaId ;  /* 0x0000000000037919 */ /* 0x000e220000008800 */
[----:B------:R-:W-:-:S04]  /*15ef0*/  MOV R2, 0x400 ;  /* 0x0000040000027802 */ /* 0x000fc80000000f00 */
[----:B0-----:R-:W-:Y:S02]  /*15f00*/  LEA R3, R3, R2, 0x18 ;  /* 0x0000000203037211 */ /* 0x001fe400078ec0ff */
[----:B------:R-:W-:-:S03]  /*15f10*/  SHF.L.U32 R2, R8, 0x1f, RZ ;  /* 0x0000001f08027819 */ /* 0x000fc600000006ff */
[----:B------:R-:W-:-:S04]  /*15f20*/  VIADD R3, R3, 0x20 ;  /* 0x0000002003037836 */ /* 0x000fc80000000000 */
[C---:B------:R-:W-:Y:S02]  /*15f30*/  IMAD R7, R0.reuse, 0x8, R3 ;  /* 0x0000000800077824 */ /* 0x040fe400078e0203 */
[----:B------:R-:W-:Y:S02]  /*15f40*/  VIADD R0, R0, 0x1 ;  /* 0x0000000100007836 */ /* 0x000fe40000000000 */
[----:B------:R-:W0:Y:S03]  /*15f50*/  SYNCS.PHASECHK.TRANS64.TRYWAIT P0, [R7+URZ], R2 ;  /* 0x00000002070075a7 */ /* 0x000e26000800017f */
[----:B------:R-:W-:-:S04]  /*15f60*/  ISETP.NE.AND P1, PT, R0, 0x4, PT ;  /* 0x000000040000780c */ /* 0x000fc80003f25270 */
[----:B------:R-:W-:Y:S02]  /*15f70*/  SEL R5, RZ, 0x1, P1 ;  /* 0x00000001ff057807 */ /* 0x000fe40000800000 */
[----:B------:R-:W-:Y:S02]  /*15f80*/  SEL R0, R0, RZ, P1 ;  /* 0x000000ff00007207 */ /* 0x000fe40000800000 */
[----:B------:R-:W-:-:S03]  /*15f90*/  LOP3.LUT R5, R8, R5, RZ, 0x3c, !PT ;  /* 0x0000000508057212 */ /* 0x000fc600078e3cff */
[----:B------:R-:W-:Y:S01]  /*15fa0*/  IMAD R9, R0, 0x8, R3 ;  /* 0x0000000800097824 */ /* 0x000fe200078e0203 */
[----:B------:R-:W-:Y:S01]  /*15fb0*/  SHF.L.U32 R4, R5, 0x1f, RZ ;  /* 0x0000001f05047819 */ /* 0x000fe200000006ff */
[----:B0-----:R-:W-:Y:S06]  /*15fc0*/  @!P0 BRA `(.L_x_497) ;  /* 0x0000000000e08947 */ /* 0x001fec0003800000 */
.L_x_508:
[----:B------:R-:W1:Y:S01]  /*15fd0*/  SYNCS.PHASECHK.TRANS64.TRYWAIT P0, [R9+URZ], R4 ;  /* 0x00000004090075a7 */ /* 0x000e62000800017f */
[----:B------:R-:W-:-:S05]  /*15fe0*/  VIADD R0, R0, 0x1 ;  /* 0x0000000100007836 */ /* 0x000fca0000000000 */
[----:B------:R-:W-:-:S04]  /*15ff0*/  ISETP.NE.AND P1, PT, R0, 0x4, PT ;  /* 0x000000040000780c */ /* 0x000fc80003f25270 */
[----:B0-----:R-:W-:Y:S02]  /*16000*/  SEL R2, RZ, 0x1, P1 ;  /* 0x00000001ff027807 */ /* 0x001fe40000800000 */
[----:B------:R-:W-:Y:S02]  /*16010*/  SEL R0, R0, RZ, P1 ;  /* 0x000000ff00007207 */ /* 0x000fe40000800000 */
[----:B------:R-:W-:-:S03]  /*16020*/  LOP3.LUT R7, R5, R2, RZ, 0x3c, !PT ;  /* 0x0000000205077212 */ /* 0x000fc600078e3cff */
[----:B------:R-:W-:Y:S01]  /*16030*/  IMAD R6, R0, 0x8, R3 ;  /* 0x0000000800067824 */ /* 0x000fe200078e0203 */
[----:B------:R-:W-:Y:S01]  /*16040*/  SHF.L.U32 R5, R7, 0x1f, RZ ;  /* 0x0000001f07057819 */ /* 0x000fe200000006ff */
[----:B-1----:R-:W-:Y:S06]  /*16050*/  @!P0 BRA `(.L_x_498) ;  /* 0x0000000000d08947 */ /* 0x002fec0003800000 */
.L_x_509:
[----:B------:R-:W1:Y:S01]  /*16060*/  SYNCS.PHASECHK.TRANS64.TRYWAIT P0, [R6+URZ], R5 ;  /* 0x00000005060075a7 */ /* 0x000e62000800017f */
[----:B------:R-:W-:-:S05]  /*16070*/  VIADD R0, R0, 0x1 ;  /* 0x0000000100007836 */ /* 0x000fca0000000000 */
[----:B------:R-:W-:-:S04]  /*16080*/  ISETP.NE.AND P1, PT, R0, 0x4, PT ;  /* 0x000000040000780c */ /* 0x000fc80003f25270 */
[----:B------:R-:W-:Y:S02]  /*16090*/  SEL R2, RZ, 0x1, P1 ;  /* 0x00000001ff027807 */ /* 0x000fe40000800000 */
[----:B------:R-:W-:Y:S02]  /*160a0*/  SEL R0, R0, RZ, P1 ;  /* 0x000000ff00007207 */ /* 0x000fe40000800000 */
[----:B------:R-:W-:Y:S01]  /*160b0*/  LOP3.LUT R2, R7, R2, RZ, 0x3c, !PT ;  /* 0x0000000207027212 */ /* 0x000fe200078e3cff */
[----:B-1----:R-:W-:Y:S06]  /*160c0*/  @!P0 BRA `(.L_x_499) ;  /* 0x0000000000c88947 */ /* 0x002fec0003800000 */
.L_x_510:
[----:B------:R-:W-:Y:S01]  /*160d0*/  IMAD R3, R0, 0x8, R3 ;  /* 0x0000000800037824 */ /* 0x000fe200078e0203 */
[----:B------:R-:W-:-:S07]  /*160e0*/  SHF.L.U32 R0, R2, 0x1f, RZ ;  /* 0x0000001f02007819 */ /* 0x000fce00000006ff */
.L_x_500:
[----:B--2---:R2:W3:Y:S02]  /*160f0*/  SYNCS.PHASECHK.TRANS64.TRYWAIT P0, [R3+URZ], R0 ;  /* 0x00000000030075a7 */ /* 0x0044e4000800017f */
[----:B---3--:R-:W-:Y:S05]  /*16100*/  @!P0 NANOSLEEP.SYNCS 0x989680 ;  /* 0x009896800000895d */ /* 0x008fea0003900000 */
[----:B------:R-:W3:Y:S02]  /*16110*/  @!P0 SYNCS.PHASECHK.TRANS64 P0, [R3+URZ], R0 ;  /* 0x00000000030085a7 */ /* 0x000ee4000800007f */
[----:B---3--:R-:W-:Y:S05]  /*16120*/  @!P0 BRA `(.L_x_500) ;  /* 0xfffffffc00f08947 */ /* 0x008fea000383ffff */
.L_x_495:
[----:B------:R-:W-:Y:S05]  /*16130*/  BSYNC B0 ;  /* 0x0000000000007941 */ /* 0x000fea0003800000 */
.L_x_494:
[----:B------:R-:W-:Y:S05]  /*16140*/  EXIT ;  /* 0x000000000000794d */ /* 0x000fea0003800000 */
.L_x_17:
[----:B-1----:R1:W4:Y:S02]  /*16150*/  SYNCS.PHASECHK.TRANS64.TRYWAIT P1, [R3+URZ], R0 ;  /* 0x00000000030075a7 */ /* 0x002324000802017f */
[----:B----4-:R-:W-:Y:S05]  /*16160*/  @!P1 NANOSLEEP.SYNCS 0x989680 ;  /* 0x009896800000995d */ /* 0x010fea0003900000 */
[----:B------:R-:W4:Y:S02]  /*16170*/  @!P1 SYNCS.PHASECHK.TRANS64 P1, [R3+URZ], R0 ;  /* 0x00000000030095a7 */ /* 0x000f24000802007f */
[----:B----4-:R-:W-:Y:S05]  /*16180*/  @!P1 BRA `(.L_x_17) ;  /* 0xfffffffc00f09947 */ /* 0x010fea000383ffff */
[----:B------:R-:W-:Y:S05]  /*16190*/  BRA `(.L_x_16) ;  /* 0xfffffeb000507947 */ /* 0x000fea000383ffff */
.L_x_22:
[----:B--2---:R-:W-:-:S04]  /*161a0*/  IMAD.U32 R6, RZ, RZ, UR8 ;  /* 0x00000008ff067e24 */ /* 0x004fc8000f8e00ff */
[----:B------:R2:W3:Y:S03]  /*161b0*/  SYNCS.PHASECHK.TRANS64.TRYWAIT P1, [R6+URZ], R0 ;  /* 0x00000000060075a7 */ /* 0x0004e6000802017f */
[----:B---3--:R-:W-:Y:S05]  /*161c0*/  @!P1 NANOSLEEP.SYNCS 0x989680 ;  /* 0x009896800000995d */ /* 0x008fea0003900000 */
[----:B------:R-:W3:Y:S02]  /*161d0*/  @!P1 SYNCS.PHASECHK.TRANS64 P1, [R6+URZ], R0 ;  /* 0x00000000060095a7 */ /* 0x000ee4000802007f */
[----:B---3--:R-:W-:Y:S05]  /*161e0*/  @!P1 BRA `(.L_x_22) ;  /* 0xfffffffc00ec9947 */ /* 0x008fea000383ffff */
[----:B------:R-:W-:Y:S05]  /*161f0*/  BRA `(.L_x_21) ;  /* 0xfffffed400d87947 */ /* 0x000fea000383ffff */
.L_x_481:
[----:B------:R-:W-:Y:S01]  /*16200*/  BSSY B1, `(.L_x_501) ;  /* 0x0000006000017945 */ /* 0x000fe20003800000 */
[----:B------:R-:W-:-:S07]  /*16210*/  IMAD.MOV.U32 R15, RZ, RZ, -0x1 ;  /* 0xffffffffff0f7424 */ /* 0x000fce00078e00ff */
[----:B------:R-:W-:Y:S05]  /*16220*/  WARPSYNC.COLLECTIVE R15, `(.L_x_502) ;  /* 0x000000000f0c7348 */ /* 0x000fea0003c00000 */
[----:B------:R-:W-:Y:S02]  /*16230*/  ELECT P6, UR62, PT ;  /* 0x00000000003e782f */ /* 0x000fe400038c0000 */
[----:B------:R-:W-:Y:S01]  /*16240*/  MOV R14, UR62 ;  /* 0x0000003e000e7c02 */ /* 0x000fe20008000f00 */
[----:B------:R-:W-:Y:S10]  /*16250*/  ENDCOLLECTIVE ;  /* 0x000000000000791b */ /* 0x000ff40003800000 */
.L_x_502:
[----:B------:R-:W-:Y:S05]  /*16260*/  BSYNC B1 ;  /* 0x0000000000017941 */ /* 0x000fea0003800000 */
.L_x_501:
[----:B------:R-:W-:Y:S05]  /*16270*/  BRA `(.L_x_503) ;  /* 0xfffffff000247947 */ /* 0x000fea000383ffff */
.L_x_484:
[----:B0-----:R0:W1:Y:S02]  /*16280*/  SYNCS.PHASECHK.TRANS64.TRYWAIT P1, [R12+URZ+0x20], R5 ;  /* 0x000020050c0075a7 */ /* 0x001064000802017f */
[----:B-1----:R-:W-:Y:S05]  /*16290*/  @!P1 NANOSLEEP.SYNCS 0x989680 ;  /* 0x009896800000995d */ /* 0x002fea0003900000 */
[----:B------:R-:W1:Y:S02]  /*162a0*/  @!P1 SYNCS.PHASECHK.TRANS64 P1, [R12+URZ+0x20], R5 ;  /* 0x000020050c0095a7 */ /* 0x000e64000802007f */
[----:B-1----:R-:W-:Y:S05]  /*162b0*/  @!P1 BRA `(.L_x_484) ;  /* 0xfffffffc00f09947 */ /* 0x002fea000383ffff */
[----:B------:R-:W-:Y:S05]  /*162c0*/  BRA `(.L_x_504) ;  /* 0xfffffff000587947 */ /* 0x000fea000383ffff */
.L_x_493:
[----:B------:R-:W-:Y:S01]  /*162d0*/  BSSY B0, `(.L_x_505) ;  /* 0x0000006000007945 */ /* 0x000fe20003800000 */
[----:B------:R-:W-:-:S07]  /*162e0*/  IMAD.MOV.U32 R15, RZ, RZ, -0x1 ;  /* 0xffffffffff0f7424 */ /* 0x000fce00078e00ff */
[----:B------:R-:W-:Y:S05]  /*162f0*/  WARPSYNC.COLLECTIVE R15, `(.L_x_506) ;  /* 0x000000000f0c7348 */ /* 0x000fea0003c00000 */
[----:B------:R-:W-:Y:S02]  /*16300*/  ELECT P6, UR62, PT ;  /* 0x00000000003e782f */ /* 0x000fe400038c0000 */
[----:B------:R-:W-:Y:S01]  /*16310*/  MOV R14, UR62 ;  /* 0x0000003e000e7c02 */ /* 0x000fe20008000f00 */
[----:B------:R-:W-:Y:S10]  /*16320*/  ENDCOLLECTIVE ;  /* 0x000000000000791b */ /* 0x000ff40003800000 */
.L_x_506:
[----:B------:R-:W-:Y:S05]  /*16330*/  BSYNC B0 ;  /* 0x0000000000007941 */ /* 0x000fea0003800000 */
.L_x_505:
[----:B------:R-:W-:Y:S05]  /*16340*/  BRA `(.L_x_507) ;  /* 0xfffffff800c87947 */ /* 0x000fea000383ffff */
.L_x_497:
[----:B0-----:R0:W1:Y:S02]  /*16350*/  SYNCS.PHASECHK.TRANS64.TRYWAIT P0, [R7+URZ], R2 ;  /* 0x00000002070075a7 */ /* 0x001064000800017f */
[----:B-1----:R-:W-:Y:S05]  /*16360*/  @!P0 NANOSLEEP.SYNCS 0x989680 ;  /* 0x009896800000895d */ /* 0x002fea0003900000 */
[----:B------:R-:W1:Y:S02]  /*16370*/  @!P0 SYNCS.PHASECHK.TRANS64 P0, [R7+URZ], R2 ;  /* 0x00000002070085a7 */ /* 0x000e64000800007f */
[----:B-1----:R-:W-:Y:S05]  /*16380*/  @!P0 BRA `(.L_x_497) ;  /* 0xfffffffc00f08947 */ /* 0x002fea000383ffff */
[----:B------:R-:W-:Y:S05]  /*16390*/  BRA `(.L_x_508) ;  /* 0xfffffffc000c7947 */ /* 0x000fea000383ffff */
.L_x_498:
[----:B0-----:R0:W1:Y:S02]  /*163a0*/  SYNCS.PHASECHK.TRANS64.TRYWAIT P0, [R9+URZ], R4 ;  /* 0x00000004090075a7 */ /* 0x001064000800017f */
[----:B-1----:R-:W-:Y:S05]  /*163b0*/  @!P0 NANOSLEEP.SYNCS 0x989680 ;  /* 0x009896800000895d */ /* 0x002fea0003900000 */
[----:B------:R-:W1:Y:S02]  /*163c0*/  @!P0 SYNCS.PHASECHK.TRANS64 P0, [R9+URZ], R4 ;  /* 0x00000004090085a7 */ /* 0x000e64000800007f */
[----:B-1----:R-:W-:Y:S05]  /*163d0*/  @!P0 BRA `(.L_x_498) ;  /* 0xfffffffc00f08947 */ /* 0x002fea000383ffff */
[----:B------:R-:W-:Y:S05]  /*163e0*/  BRA `(.L_x_509) ;  /* 0xfffffffc001c7947 */ /* 0x000fea000383ffff */
.L_x_499:
[----:B-1----:R1:W2:Y:S02]  /*163f0*/  SYNCS.PHASECHK.TRANS64.TRYWAIT P0, [R6+URZ], R5 ;  /* 0x00000005060075a7 */ /* 0x0022a4000800017f */
[----:B--2---:R-:W-:Y:S05]  /*16400*/  @!P0 NANOSLEEP.SYNCS 0x989680 ;  /* 0x009896800000895d */ /* 0x004fea0003900000 */
[----:B------:R-:W2:Y:S02]  /*16410*/  @!P0 SYNCS.PHASECHK.TRANS64 P0, [R6+URZ], R5 ;  /* 0x00000005060085a7 */ /* 0x000ea4000800007f */
[----:B--2---:R-:W-:Y:S05]  /*16420*/  @!P0 BRA `(.L_x_499) ;  /* 0xfffffffc00f08947 */ /* 0x004fea000383ffff */
[----:B------:R-:W-:Y:S05]  /*16430*/  BRA `(.L_x_510) ;  /* 0xfffffffc00247947 */ /* 0x000fea000383ffff */
.L_x_511:
[----:B------:R-:W-:-:S00]  /*16440*/  BRA `(.L_x_511) ;  /* 0xfffffffc00fc7947 */ /* 0x000fc0000383ffff */
[----:B------:R-:W-:-:S00]  /*16450*/  NOP ;  /* 0x0000000000007918 */ /* 0x000fc00000000000 */
        /* <DEDUP_REMOVED lines=10> */
.L_x_512:


//--------------------- .nv.global.init           --------------------------
	.section	.nv.global.init,"aw",@progbits
.nv.global.init:
	.type		$str$22,@object
	.size		$str$22,($str$23 - $str$22)
$str$22:
        /*0000*/ 	.byte	0x6b, 0x5f, 0x74, 0x69, 0x6c, 0x65, 0x5f, 0x63, 0x6f, 0x75, 0x6e, 0x74, 0x20, 0x3e, 0x3d, 0x20
        /*0010*/ 	.byte	0x31, 0x00
	.type		$str$23,@object
	.size		$str$23,(__unnamed_1 - $str$23)
$str$23:
        /*0012*/ 	.byte	0x2f, 0x74, 0x6d, 0x70, 0x2f, 0x63, 0x75, 0x74, 0x6c, 0x61, 0x73, 0x73, 0x5f, 0x73, 0x77, 0x65
        /*0022*/ 	.byte	0x65, 0x70, 0x5f, 0x73, 0x72, 0x63, 0x2f, 0x69, 0x6e, 0x63, 0x6c, 0x75, 0x64, 0x65, 0x2f, 0x63
        /*0032*/ 	.byte	0x75, 0x74, 0x6c, 0x61, 0x73, 0x73, 0x2f, 0x67, 0x65, 0x6d, 0x6d, 0x2f, 0x63, 0x6f, 0x6c, 0x6c
        /*0042*/ 	.byte	0x65, 0x63, 0x74, 0x69, 0x76, 0x65, 0x2f, 0x73, 0x6d, 0x39, 0x30, 0x5f, 0x6d, 0x6d, 0x61, 0x5f
        /*0052*/ 	.byte	0x74, 0x6d, 0x61, 0x5f, 0x67, 0x6d, 0x6d, 0x61, 0x5f, 0x73, 0x73, 0x5f, 0x77, 0x61, 0x72, 0x70
        /*0062*/ 	.byte	0x73, 0x70, 0x65, 0x63, 0x69, 0x61, 0x6c, 0x69, 0x7a, 0x65, 0x64, 0x2e, 0x68, 0x70, 0x70, 0x00
	.type		__unnamed_1,@object
	.size		__unnamed_1,(.L_0 - __unnamed_1)
__unnamed_1:
        /* <DEDUP_REMOVED lines=180> */
        /*0bb2*/ 	.byte	0x3a, 0x3a, 0x69, 0x64, 0x65, 0x6e, 0x74, 0x69, 0x74, 0x79, 0x5d, 0x00
.L_0:


//--------------------- .nv.shared._ZN7cutlass13device_kernelINS_4gemm6kernel13GemmUniversalIN4cute5tupleIJiiiiEEENS1_10collective13CollectiveMmaINS1_34MainloopSm90TmaGmmaWarpSpecializedILi4ENS5_IJNS4_1CILi1EEESB_SB_EEENS1_35KernelTmaWarpSpecializedCooperativeEEENS5_IJNSA_ILi192EEENSA_ILi224EEENSA_ILi64EEEEEENS_6half_tENS5_IJlSB_lEEESJ_SK_NS4_8TiledMMAINS4_8MMA_AtomIJNS4_4SM904GMMA25MMA_64x32x16_F32F16F16_SSILNSO_5MajorE0ELSQ_0ELNSO_7ScaleInE1ELSR_1EEEEEENS4_6LayoutINS5_IJNSA_ILi2EEESB_SB_EEENS5_IJSB_NSA_ILi0EEESX_EEEEENS5_IJNS4_10UnderscoreES10_S10_EEEEENS4_13SM90_TMA_LOADENS4_14ComposedLayoutINS4_7SwizzleILi3ELi4ELi3EEENS4_18smem_ptr_flag_bitsILi16EEENSU_INS5_IJNSA_ILi8EEESH_EEENS5_IJSH_SB_EEEEEEEvNS4_8identityES13_S1D_vS1E_EENS_8epilogue10collective6detail29Sm90TmaWarpSpecializedAdapterINS1H_15DefaultEpilogueISJ_SK_SK_NS1G_6thread17LinearCombinationISJ_Li1EffLNS1L_9ScaleType4KindE0ELNS_15FloatRoundStyleE2ESJ_EENS1_15EpilogueDefaultEEEEEvvEEEEvNT_6ParamsE --------------------------
	.section	.nv.shared._ZN7cutlass13device_kernelINS_4gemm6kernel13GemmUniversalIN4cute5tupleIJiiiiEEENS1_10collective13CollectiveMmaINS1_34MainloopSm90TmaGmmaWarpSpecializedILi4ENS5_IJNS4_1CILi1EEESB_SB_EEENS1_35KernelTmaWarpSpecializedCooperativeEEENS5_IJNSA_ILi192EEENSA_ILi224EEENSA_ILi64EEEEEENS_6half_tENS5_IJlSB_lEEESJ_SK_NS4_8TiledMMAINS4_8MMA_AtomIJNS4_4SM904GMMA25MMA_64x32x16_F32F16F16_SSILNSO_5MajorE0ELSQ_0ELNSO_7ScaleInE1ELSR_1EEEEEENS4_6LayoutINS5_IJNSA_ILi2EEESB_SB_EEENS5_IJSB_NSA_ILi0EEESX_EEEEENS5_IJNS4_10UnderscoreES10_S10_EEEEENS4_13SM90_TMA_LOADENS4_14ComposedLayoutINS4_7SwizzleILi3ELi4ELi3EEENS4_18smem_ptr_flag_bitsILi16EEENSU_INS5_IJNSA_ILi8EEESH_EEENS5_IJSH_SB_EEEEEEEvNS4_8identityES13_S1D_vS1E_EENS_8epilogue10collective6detail29Sm90TmaWarpSpecializedAdapterINS1H_15DefaultEpilogueISJ_SK_SK_NS1G_6thread17LinearCombinationISJ_Li1EffLNS1L_9ScaleType4KindE0ELNS_15FloatRoundStyleE2ESJ_EENS1_15EpilogueDefaultEEEEEvvEEEEvNT_6ParamsE,"aw",@nobits
	.sectionflags	@""
	.align	16
	.zero		1024


//--------------------- .nv.shared.reserved.0     --------------------------
	.section	.nv.shared.reserved.0,"aw",@nobits
	.weak		__nv_reservedSMEM_offset_0_alias
	.size		__nv_reservedSMEM_offset_0_alias, 0, 0
	.other		__nv_reservedSMEM_offset_0_alias,@"STO_CUDA_RESERVED_SHARED STV_DEFAULT"
__nv_reservedSMEM_offset_0_alias:
	.zero		0


//--------------------- .nv.global                --------------------------
	.section	.nv.global,"aw",@nobits
.nv.global:
	.type		_ZN40_INTERNAL_5a6620d7_4_k_cu_908fdb11_138704cute1_E,@object
	.size		_ZN40_INTERNAL_5a6620d7_4_k_cu_908fdb11_138704cute1_E,(_ZN40_INTERNAL_5a6620d7_4_k_cu_908fdb11_138704cuda3std3__45__cpo6cbeginE - _ZN40_INTERNAL_5a6620d7_4_k_cu_908fdb11_138704cute1_E)
_ZN40_INTERNAL_5a6620d7_4_k_cu_908fdb11_138704cute1_E:
	.zero		1
	.type		_ZN40_INTERNAL_5a6620d7_4_k_cu_908fdb11_138704cuda3std3__45__cpo6cbeginE,@object
	.size		_ZN40_INTERNAL_5a6620d7_4_k_cu_908fdb11_138704cuda3std3__45__cpo6cbeginE,(_ZN40_INTERNAL_5a6620d7_4_k_cu_908fdb11_138704cuda3std3__48in_placeE - _ZN40_INTERNAL_5a6620d7_4_k_cu_908fdb11_138704cuda3std3__45__cpo6cbeginE)
_ZN40_INTERNAL_5a6620d7_4_k_cu_908fdb11_138704cuda3std3__45__cpo6cbeginE:
	.zero		1
	.type		_ZN40_INTERNAL_5a6620d7_4_k_cu_908fdb11_138704cuda3std3__48in_placeE,@object
	.size		_ZN40_INTERNAL_5a6620d7_4_k_cu_908fdb11_138704cuda3std3__48in_placeE,(_ZN40_INTERNAL_5a6620d7_4_k_cu_908fdb11_138704cuda3std6ranges3__45__cpo9iter_moveE - _ZN40_INTERNAL_5a6620d7_4_k_cu_908fdb11_138704cuda3std3__48in_placeE)
_ZN40_INTERNAL_5a6620d7_4_k_cu_908fdb11_138704cuda3std3__48in_placeE:
	.zero		1
	.type		_ZN40_INTERNAL_5a6620d7_4_k_cu_908fdb11_138704cuda3std6ranges3__45__cpo9iter_moveE,@object
	.size		_ZN40_INTERNAL_5a6620d7_4_k_cu_908fdb11_138704cuda3std6ranges3__45__cpo9iter_moveE,(_ZN40_INTERNAL_5a6620d7_4_k_cu_908fdb11_138704cuda3std3__45__cpo5beginE - _ZN40_INTERNAL_5a6620d7_4_k_cu_908fdb11_138704cuda3std6ranges3__45__cpo9iter_moveE)
_ZN40_INTERNAL_5a6620d7_4_k_cu_908fdb11_138704cuda3std6ranges3__45__cpo9iter_moveE:
	.zero		1
	.type		_ZN40_INTERNAL_5a6620d7_4_k_cu_908fdb11_138704cuda3std3__45__cpo5beginE,@object
	.size		_ZN40_INTERNAL_5a6620d7_4_k_cu_908fdb11_138704cuda3std3__45__cpo5beginE,(_ZN40_INTERNAL_5a6620d7_4_k_cu_908fdb11_138704cuda3std3__442_GLOBAL__N__5a6620d7_4_k_cu_908fdb11_138706ignoreE - _ZN40_INTERNAL_5a6620d7_4_k_cu_908fdb11_138704cuda3std3__45__cpo5beginE)
_ZN40_INTERNAL_5a6620d7_4_k_cu_908fdb11_138704cuda3std3__45__cpo5beginE:
	.zero		1
	.type		_ZN40_INTERNAL_5a6620d7_4_k_cu_908fdb11_138704cuda3std3__442_GLOBAL__N__5a6620d7_4_k_cu_908fdb11_138706ignoreE,@object
	.size		_ZN40_INTERNAL_5a6620d7_4_k_cu_908fdb11_138704cuda3std3__442_GLOBAL__N__5a6620d7_4_k_cu_908fdb11_138706ignoreE,(_ZN40_INTERNAL_5a6620d7_4_k_cu_908fdb11_138704cute7productE - _ZN40_INTERNAL_5a6620d7_4_k_cu_908fdb11_138704cuda3std3__442_GLOBAL__N__5a6620d7_4_k_cu_908fdb11_138706ignoreE)
_ZN40_INTERNAL_5a6620d7_4_k_cu_908fdb11_138704cuda3std3__442_GLOBAL__N__5a6620d7_4_k_cu_908fdb11_138706ignoreE:
	.zero		1
	.type		_ZN40_INTERNAL_5a6620d7_4_k_cu_908fdb11_138704cute7productE,@object
	.size		_ZN40_INTERNAL_5a6620d7_4_k_cu_908fdb11_138704cute7productE,(_ZN40_INTERNAL_5a6620d7_4_k_cu_908fdb11_138704cuda3std3__45__cpo3endE - _ZN40_INTERNAL_5a6620d7_4_k_cu_908fdb11_138704cute7productE)
_ZN40_INTERNAL_5a6620d7_4_k_cu_908fdb11_138704cute7productE:
	.zero		1
	.type		_ZN40_INTERNAL_5a6620d7_4_k_cu_908fdb11_138704cuda3std3__45__cpo3endE,@object
	.size		_ZN40_INTERNAL_5a6620d7_4_k_cu_908fdb11_138704cuda3std3__45__cpo3endE,(_ZN40_INTERNAL_5a6620d7_4_k_cu_908fdb11_138704cuda3std3__419piecewise_constructE - _ZN40_INTERNAL_5a6620d7_4_k_cu_908fdb11_138704cuda3std3__45__cpo3endE)
_ZN40_INTERNAL_5a6620d7_4_k_cu_908fdb11_138704cuda3std3__45__cpo3endE:
	.zero		1
	.type		_ZN40_INTERNAL_5a6620d7_4_k_cu_908fdb11_138704cuda3std3__419piecewise_constructE,@object
	.size		_ZN40_INTERNAL_5a6620d7_4_k_cu_908fdb11_138704cuda3std3__419piecewise_constructE,(_ZN40_INTERNAL_5a6620d7_4_k_cu_908fdb11_138704cuda3std3__45__cpo4cendE - _ZN40_INTERNAL_5a6620d7_4_k_cu_908fdb11_138704cuda3std3__419piecewise_constructE)
_ZN40_INTERNAL_5a6620d7_4_k_cu_908fdb11_138704cuda3std3__419piecewise_constructE:
	.zero		1
	.type		_ZN40_INTERNAL_5a6620d7_4_k_cu_908fdb11_138704cuda3std3__45__cpo4cendE,@object
	.size		_ZN40_INTERNAL_5a6620d7_4_k_cu_908fdb11_138704cuda3std3__45__cpo4cendE,(_ZN40_INTERNAL_5a6620d7_4_k_cu_908fdb11_138704cuda3std6ranges3__45__cpo4swapE - _ZN40_INTERNAL_5a6620d7_4_k_cu_908fdb11_138704cuda3std3__45__cpo4cendE)
_ZN40_INTERNAL_5a6620d7_4_k_cu_908fdb11_138704cuda3std3__45__cpo4cendE:
	.zero		1
	.type		_ZN40_INTERNAL_5a6620d7_4_k_cu_908fdb11_138704cuda3std6ranges3__45__cpo4swapE,@object
	.size		_ZN40_INTERNAL_5a6620d7_4_k_cu_908fdb11_138704cuda3std6ranges3__45__cpo4swapE,(.L_8 - _ZN40_INTERNAL_5a6620d7_4_k_cu_908fdb11_138704cuda3std6ranges3__45__cpo4swapE)
_ZN40_INTERNAL_5a6620d7_4_k_cu_908fdb11_138704cuda3std6ranges3__45__cpo4swapE:
	.zero		1
.L_8:


//--------------------- .nv.constant0._ZN7cutlass13device_kernelINS_4gemm6kernel13GemmUniversalIN4cute5tupleIJiiiiEEENS1_10collective13CollectiveMmaINS1_34MainloopSm90TmaGmmaWarpSpecializedILi4ENS5_IJNS4_1CILi1EEESB_SB_EEENS1_35KernelTmaWarpSpecializedCooperativeEEENS5_IJNSA_ILi192EEENSA_ILi224EEENSA_ILi64EEEEEENS_6half_tENS5_IJlSB_lEEESJ_SK_NS4_8TiledMMAINS4_8MMA_AtomIJNS4_4SM904GMMA25MMA_64x32x16_F32F16F16_SSILNSO_5MajorE0ELSQ_0ELNSO_7ScaleInE1ELSR_1EEEEEENS4_6LayoutINS5_IJNSA_ILi2EEESB_SB_EEENS5_IJSB_NSA_ILi0EEESX_EEEEENS5_IJNS4_10UnderscoreES10_S10_EEEEENS4_13SM90_TMA_LOADENS4_14ComposedLayoutINS4_7SwizzleILi3ELi4ELi3EEENS4_18smem_ptr_flag_bitsILi16EEENSU_INS5_IJNSA_ILi8EEESH_EEENS5_IJSH_SB_EEEEEEEvNS4_8identityES13_S1D_vS1E_EENS_8epilogue10collective6detail29Sm90TmaWarpSpecializedAdapterINS1H_15DefaultEpilogueISJ_SK_SK_NS1G_6thread17LinearCombinationISJ_Li1EffLNS1L_9ScaleType4KindE0ELNS_15FloatRoundStyleE2ESJ_EENS1_15EpilogueDefaultEEEEEvvEEEEvNT_6ParamsE --------------------------
	.section	.nv.constant0._ZN7cutlass13device_kernelINS_4gemm6kernel13GemmUniversalIN4cute5tupleIJiiiiEEENS1_10collective13CollectiveMmaINS1_34MainloopSm90TmaGmmaWarpSpecializedILi4ENS5_IJNS4_1CILi1EEESB_SB_EEENS1_35KernelTmaWarpSpecializedCooperativeEEENS5_IJNSA_ILi192EEENSA_ILi224EEENSA_ILi64EEEEEENS_6half_tENS5_IJlSB_lEEESJ_SK_NS4_8TiledMMAINS4_8MMA_AtomIJNS4_4SM904GMMA25MMA_64x32x16_F32F16F16_SSILNSO_5MajorE0ELSQ_0ELNSO_7ScaleInE1ELSR_1EEEEEENS4_6LayoutINS5_IJNSA_ILi2EEESB_SB_EEENS5_IJSB_NSA_ILi0EEESX_EEEEENS5_IJNS4_10UnderscoreES10_S10_EEEEENS4_13SM90_TMA_LOADENS4_14ComposedLayoutINS4_7SwizzleILi3ELi4ELi3EEENS4_18smem_ptr_flag_bitsILi16EEENSU_INS5_IJNSA_ILi8EEESH_EEENS5_IJSH_SB_EEEEEEEvNS4_8identityES13_S1D_vS1E_EENS_8epilogue10collective6detail29Sm90TmaWarpSpecializedAdapterINS1H_15DefaultEpilogueISJ_SK_SK_NS1G_6thread17LinearCombinationISJ_Li1EffLNS1L_9ScaleType4KindE0ELNS_15FloatRoundStyleE2ESJ_EENS1_15EpilogueDefaultEEEEEvvEEEEvNT_6ParamsE,"a",@progbits
	.sectionflags	@""
	.align	4
.nv.constant0._ZN7cutlass13device_kernelINS_4gemm6kernel13GemmUniversalIN4cute5tupleIJiiiiEEENS1_10collective13CollectiveMmaINS1_34MainloopSm90TmaGmmaWarpSpecializedILi4ENS5_IJNS4_1CILi1EEESB_SB_EEENS1_35KernelTmaWarpSpecializedCooperativeEEENS5_IJNSA_ILi192EEENSA_ILi224EEENSA_ILi64EEEEEENS_6half_tENS5_IJlSB_lEEESJ_SK_NS4_8TiledMMAINS4_8MMA_AtomIJNS4_4SM904GMMA25MMA_64x32x16_F32F16F16_SSILNSO_5MajorE0ELSQ_0ELNSO_7ScaleInE1ELSR_1EEEEEENS4_6LayoutINS5_IJNSA_ILi2EEESB_SB_EEENS5_IJSB_NSA_ILi0EEESX_EEEEENS5_IJNS4_10UnderscoreES10_S10_EEEEENS4_13SM90_TMA_LOADENS4_14ComposedLayoutINS4_7SwizzleILi3ELi4ELi3EEENS4_18smem_ptr_flag_bitsILi16EEENSU_INS5_IJNSA_ILi8EEESH_EEENS5_IJSH_SB_EEEEEEEvNS4_8identityES13_S1D_vS1E_EENS_8epilogue10collective6detail29Sm90TmaWarpSpecializedAdapterINS1H_15DefaultEpilogueISJ_SK_SK_NS1G_6thread17LinearCombinationISJ_Li1EffLNS1L_9ScaleType4KindE0ELNS_15FloatRoundStyleE2ESJ_EENS1_15EpilogueDefaultEEEEEvvEEEEvNT_6ParamsE:
	.zero		1664


//--------------------- SYMBOLS --------------------------

	.type		.nv.reservedSmem.offset0,@object
	.size		.nv.reservedSmem.offset0,0x4
	.type		__assertfail,@function
